//
// Generated by NVIDIA NVVM Compiler
//
// Compiler Build ID: CL-36424714
// Cuda compilation tools, release 13.0, V13.0.88
// Based on NVVM 20.0.0
//

.version 9.0
.target sm_100
.address_size 64

	// .globl	_Z17tensorConcatFloatPPfPPlllS_S1_li

.visible .entry _Z17tensorConcatFloatPPfPPlllS_S1_li(
	.param .u64 .ptr .align 1 _Z17tensorConcatFloatPPfPPlllS_S1_li_param_0,
	.param .u64 .ptr .align 1 _Z17tensorConcatFloatPPfPPlllS_S1_li_param_1,
	.param .u64 _Z17tensorConcatFloatPPfPPlllS_S1_li_param_2,
	.param .u64 _Z17tensorConcatFloatPPfPPlllS_S1_li_param_3,
	.param .u64 .ptr .align 1 _Z17tensorConcatFloatPPfPPlllS_S1_li_param_4,
	.param .u64 .ptr .align 1 _Z17tensorConcatFloatPPfPPlllS_S1_li_param_5,
	.param .u64 _Z17tensorConcatFloatPPfPPlllS_S1_li_param_6,
	.param .u32 _Z17tensorConcatFloatPPfPPlllS_S1_li_param_7
)
{
	.local .align 16 .b8 	__local_depot0[96];
	.reg .b64 	%SP;
	.reg .b64 	%SPL;
	.reg .pred 	%p<54>;
	.reg .b32 	%r<427>;
	.reg .b32 	%f<2>;
	.reg .b64 	%rd<986>;

	mov.u64 	%SPL, __local_depot0;
	ld.param.u64 	%rd129, [_Z17tensorConcatFloatPPfPPlllS_S1_li_param_0];
	ld.param.u64 	%rd134, [_Z17tensorConcatFloatPPfPPlllS_S1_li_param_1];
	ld.param.u64 	%rd130, [_Z17tensorConcatFloatPPfPPlllS_S1_li_param_2];
	ld.param.u64 	%rd131, [_Z17tensorConcatFloatPPfPPlllS_S1_li_param_3];
	ld.param.u64 	%rd135, [_Z17tensorConcatFloatPPfPPlllS_S1_li_param_5];
	ld.param.u64 	%rd133, [_Z17tensorConcatFloatPPfPPlllS_S1_li_param_6];
	ld.param.u32 	%r34, [_Z17tensorConcatFloatPPfPPlllS_S1_li_param_7];
	cvta.to.global.u64 	%rd1, %rd135;
	cvta.to.global.u64 	%rd2, %rd134;
	add.u64 	%rd3, %SPL, 0;
	add.u64 	%rd4, %SPL, 80;
	add.u64 	%rd5, %SPL, 48;
	add.u64 	%rd6, %SPL, 64;
	mov.u32 	%r35, %ntid.x;
	mov.u32 	%r36, %ctaid.x;
	mov.u32 	%r37, %tid.x;
	mad.lo.s32 	%r1, %r35, %r36, %r37;
	setp.ge.s32 	%p1, %r1, %r34;
	@%p1 bra 	$L__BB0_75;
	mov.b32 	%r38, 0;
	st.local.u32 	[%rd3+4], %r38;
	st.local.u32 	[%rd3+8], %r38;
	st.local.u32 	[%rd3+12], %r38;
	mov.b32 	%r39, 1;
	st.local.u32 	[%rd3], %r39;
	setp.lt.s64 	%p2, %rd131, 2;
	@%p2 bra 	$L__BB0_13;
	add.s64 	%rd7, %rd131, -1;
	add.s64 	%rd141, %rd131, -2;
	and.b64  	%rd8, %rd7, 15;
	setp.lt.u64 	%p3, %rd141, 15;
	mov.b64 	%rd943, 1;
	@%p3 bra 	$L__BB0_5;
	and.b64  	%rd143, %rd7, -16;
	neg.s64 	%rd9, %rd143;
	add.s64 	%rd941, %rd3, 32;
	shl.b64 	%rd144, %rd131, 3;
	add.s64 	%rd145, %rd144, %rd1;
	add.s64 	%rd940, %rd145, -64;
	mov.b64 	%rd943, 1;
	mov.b32 	%r409, 1;
$L__BB0_4:
	.pragma "nounroll";
	ld.global.u32 	%r41, [%rd940+56];
	mul.lo.s32 	%r42, %r409, %r41;
	st.local.u32 	[%rd941+-28], %r42;
	ld.global.u32 	%r43, [%rd940+48];
	mul.lo.s32 	%r44, %r42, %r43;
	st.local.u32 	[%rd941+-24], %r44;
	ld.global.u32 	%r45, [%rd940+40];
	mul.lo.s32 	%r46, %r44, %r45;
	st.local.u32 	[%rd941+-20], %r46;
	ld.global.u32 	%r47, [%rd940+32];
	mul.lo.s32 	%r48, %r46, %r47;
	st.local.u32 	[%rd941+-16], %r48;
	ld.global.u32 	%r49, [%rd940+24];
	mul.lo.s32 	%r50, %r48, %r49;
	st.local.u32 	[%rd941+-12], %r50;
	ld.global.u32 	%r51, [%rd940+16];
	mul.lo.s32 	%r52, %r50, %r51;
	st.local.u32 	[%rd941+-8], %r52;
	ld.global.u32 	%r53, [%rd940+8];
	mul.lo.s32 	%r54, %r52, %r53;
	st.local.u32 	[%rd941+-4], %r54;
	ld.global.u32 	%r55, [%rd940];
	mul.lo.s32 	%r56, %r54, %r55;
	st.local.u32 	[%rd941], %r56;
	ld.global.u32 	%r57, [%rd940+-8];
	mul.lo.s32 	%r58, %r56, %r57;
	st.local.u32 	[%rd941+4], %r58;
	ld.global.u32 	%r59, [%rd940+-16];
	mul.lo.s32 	%r60, %r58, %r59;
	st.local.u32 	[%rd941+8], %r60;
	ld.global.u32 	%r61, [%rd940+-24];
	mul.lo.s32 	%r62, %r60, %r61;
	st.local.u32 	[%rd941+12], %r62;
	ld.global.u32 	%r63, [%rd940+-32];
	mul.lo.s32 	%r64, %r62, %r63;
	st.local.u32 	[%rd941+16], %r64;
	ld.global.u32 	%r65, [%rd940+-40];
	mul.lo.s32 	%r66, %r64, %r65;
	st.local.u32 	[%rd941+20], %r66;
	ld.global.u32 	%r67, [%rd940+-48];
	mul.lo.s32 	%r68, %r66, %r67;
	st.local.u32 	[%rd941+24], %r68;
	ld.global.u32 	%r69, [%rd940+-56];
	mul.lo.s32 	%r70, %r68, %r69;
	st.local.u32 	[%rd941+28], %r70;
	ld.global.u32 	%r71, [%rd940+-64];
	mul.lo.s32 	%r409, %r70, %r71;
	st.local.u32 	[%rd941+32], %r409;
	add.s64 	%rd943, %rd943, 16;
	add.s64 	%rd146, %rd9, %rd943;
	add.s64 	%rd941, %rd941, 64;
	add.s64 	%rd940, %rd940, -128;
	setp.ne.s64 	%p4, %rd146, 1;
	@%p4 bra 	$L__BB0_4;
$L__BB0_5:
	setp.eq.s64 	%p5, %rd8, 0;
	@%p5 bra 	$L__BB0_13;
	and.b64  	%rd19, %rd7, 7;
	setp.lt.u64 	%p6, %rd8, 8;
	@%p6 bra 	$L__BB0_8;
	shl.b64 	%rd147, %rd943, 32;
	add.s64 	%rd148, %rd147, -4294967296;
	shr.s64 	%rd149, %rd148, 30;
	add.s64 	%rd150, %rd3, %rd149;
	ld.local.u32 	%r72, [%rd150];
	sub.s64 	%rd151, %rd131, %rd943;
	shl.b64 	%rd152, %rd151, 3;
	add.s64 	%rd153, %rd1, %rd152;
	ld.global.u32 	%r73, [%rd153];
	mul.lo.s32 	%r74, %r72, %r73;
	shl.b64 	%rd154, %rd943, 2;
	add.s64 	%rd155, %rd3, %rd154;
	st.local.u32 	[%rd155], %r74;
	add.s64 	%rd156, %rd943, 1;
	and.b64  	%rd157, %rd156, 4294967295;
	shr.s64 	%rd158, %rd147, 30;
	add.s64 	%rd159, %rd3, %rd158;
	ld.local.u32 	%r75, [%rd159];
	sub.s64 	%rd160, %rd131, %rd157;
	shl.b64 	%rd161, %rd160, 3;
	add.s64 	%rd162, %rd1, %rd161;
	ld.global.u32 	%r76, [%rd162];
	mul.lo.s32 	%r77, %r75, %r76;
	shl.b64 	%rd163, %rd156, 2;
	and.b64  	%rd164, %rd163, 17179869180;
	add.s64 	%rd165, %rd3, %rd164;
	st.local.u32 	[%rd165], %r77;
	add.s64 	%rd166, %rd943, 2;
	and.b64  	%rd167, %rd166, 4294967295;
	add.s64 	%rd168, %rd147, 4294967296;
	shr.s64 	%rd169, %rd168, 30;
	add.s64 	%rd170, %rd3, %rd169;
	ld.local.u32 	%r78, [%rd170];
	sub.s64 	%rd171, %rd131, %rd167;
	shl.b64 	%rd172, %rd171, 3;
	add.s64 	%rd173, %rd1, %rd172;
	ld.global.u32 	%r79, [%rd173];
	mul.lo.s32 	%r80, %r78, %r79;
	shl.b64 	%rd174, %rd166, 2;
	and.b64  	%rd175, %rd174, 17179869180;
	add.s64 	%rd176, %rd3, %rd175;
	st.local.u32 	[%rd176], %r80;
	add.s64 	%rd177, %rd943, 3;
	and.b64  	%rd178, %rd177, 4294967295;
	add.s64 	%rd179, %rd147, 8589934592;
	shr.s64 	%rd180, %rd179, 30;
	add.s64 	%rd181, %rd3, %rd180;
	ld.local.u32 	%r81, [%rd181];
	sub.s64 	%rd182, %rd131, %rd178;
	shl.b64 	%rd183, %rd182, 3;
	add.s64 	%rd184, %rd1, %rd183;
	ld.global.u32 	%r82, [%rd184];
	mul.lo.s32 	%r83, %r81, %r82;
	shl.b64 	%rd185, %rd177, 2;
	and.b64  	%rd186, %rd185, 17179869180;
	add.s64 	%rd187, %rd3, %rd186;
	st.local.u32 	[%rd187], %r83;
	add.s64 	%rd188, %rd943, 4;
	and.b64  	%rd189, %rd188, 4294967295;
	add.s64 	%rd190, %rd147, 12884901888;
	shr.s64 	%rd191, %rd190, 30;
	add.s64 	%rd192, %rd3, %rd191;
	ld.local.u32 	%r84, [%rd192];
	sub.s64 	%rd193, %rd131, %rd189;
	shl.b64 	%rd194, %rd193, 3;
	add.s64 	%rd195, %rd1, %rd194;
	ld.global.u32 	%r85, [%rd195];
	mul.lo.s32 	%r86, %r84, %r85;
	shl.b64 	%rd196, %rd188, 2;
	and.b64  	%rd197, %rd196, 17179869180;
	add.s64 	%rd198, %rd3, %rd197;
	st.local.u32 	[%rd198], %r86;
	add.s64 	%rd199, %rd943, 5;
	and.b64  	%rd200, %rd199, 4294967295;
	add.s64 	%rd201, %rd147, 17179869184;
	shr.s64 	%rd202, %rd201, 30;
	add.s64 	%rd203, %rd3, %rd202;
	ld.local.u32 	%r87, [%rd203];
	sub.s64 	%rd204, %rd131, %rd200;
	shl.b64 	%rd205, %rd204, 3;
	add.s64 	%rd206, %rd1, %rd205;
	ld.global.u32 	%r88, [%rd206];
	mul.lo.s32 	%r89, %r87, %r88;
	shl.b64 	%rd207, %rd199, 2;
	and.b64  	%rd208, %rd207, 17179869180;
	add.s64 	%rd209, %rd3, %rd208;
	st.local.u32 	[%rd209], %r89;
	add.s64 	%rd210, %rd943, 6;
	and.b64  	%rd211, %rd210, 4294967295;
	add.s64 	%rd212, %rd147, 21474836480;
	shr.s64 	%rd213, %rd212, 30;
	add.s64 	%rd214, %rd3, %rd213;
	ld.local.u32 	%r90, [%rd214];
	sub.s64 	%rd215, %rd131, %rd211;
	shl.b64 	%rd216, %rd215, 3;
	add.s64 	%rd217, %rd1, %rd216;
	ld.global.u32 	%r91, [%rd217];
	mul.lo.s32 	%r92, %r90, %r91;
	shl.b64 	%rd218, %rd210, 2;
	and.b64  	%rd219, %rd218, 17179869180;
	add.s64 	%rd220, %rd3, %rd219;
	st.local.u32 	[%rd220], %r92;
	add.s64 	%rd221, %rd943, 7;
	and.b64  	%rd222, %rd221, 4294967295;
	add.s64 	%rd223, %rd147, 25769803776;
	shr.s64 	%rd224, %rd223, 30;
	add.s64 	%rd225, %rd3, %rd224;
	ld.local.u32 	%r93, [%rd225];
	sub.s64 	%rd226, %rd131, %rd222;
	shl.b64 	%rd227, %rd226, 3;
	add.s64 	%rd228, %rd1, %rd227;
	ld.global.u32 	%r94, [%rd228];
	mul.lo.s32 	%r95, %r93, %r94;
	shl.b64 	%rd229, %rd221, 2;
	and.b64  	%rd230, %rd229, 17179869180;
	add.s64 	%rd231, %rd3, %rd230;
	st.local.u32 	[%rd231], %r95;
	add.s64 	%rd232, %rd943, 8;
	and.b64  	%rd943, %rd232, 4294967295;
$L__BB0_8:
	setp.eq.s64 	%p7, %rd19, 0;
	@%p7 bra 	$L__BB0_13;
	and.b64  	%rd946, %rd7, 3;
	setp.lt.u64 	%p8, %rd19, 4;
	@%p8 bra 	$L__BB0_11;
	shl.b64 	%rd233, %rd943, 32;
	add.s64 	%rd234, %rd233, -4294967296;
	shr.s64 	%rd235, %rd234, 30;
	add.s64 	%rd236, %rd3, %rd235;
	ld.local.u32 	%r96, [%rd236];
	sub.s64 	%rd237, %rd131, %rd943;
	shl.b64 	%rd238, %rd237, 3;
	add.s64 	%rd239, %rd1, %rd238;
	ld.global.u32 	%r97, [%rd239];
	mul.lo.s32 	%r98, %r96, %r97;
	shl.b64 	%rd240, %rd943, 2;
	add.s64 	%rd241, %rd3, %rd240;
	st.local.u32 	[%rd241], %r98;
	add.s64 	%rd242, %rd943, 1;
	and.b64  	%rd243, %rd242, 4294967295;
	shr.s64 	%rd244, %rd233, 30;
	add.s64 	%rd245, %rd3, %rd244;
	ld.local.u32 	%r99, [%rd245];
	sub.s64 	%rd246, %rd131, %rd243;
	shl.b64 	%rd247, %rd246, 3;
	add.s64 	%rd248, %rd1, %rd247;
	ld.global.u32 	%r100, [%rd248];
	mul.lo.s32 	%r101, %r99, %r100;
	shl.b64 	%rd249, %rd242, 2;
	and.b64  	%rd250, %rd249, 17179869180;
	add.s64 	%rd251, %rd3, %rd250;
	st.local.u32 	[%rd251], %r101;
	add.s64 	%rd252, %rd943, 2;
	and.b64  	%rd253, %rd252, 4294967295;
	add.s64 	%rd254, %rd233, 4294967296;
	shr.s64 	%rd255, %rd254, 30;
	add.s64 	%rd256, %rd3, %rd255;
	ld.local.u32 	%r102, [%rd256];
	sub.s64 	%rd257, %rd131, %rd253;
	shl.b64 	%rd258, %rd257, 3;
	add.s64 	%rd259, %rd1, %rd258;
	ld.global.u32 	%r103, [%rd259];
	mul.lo.s32 	%r104, %r102, %r103;
	shl.b64 	%rd260, %rd252, 2;
	and.b64  	%rd261, %rd260, 17179869180;
	add.s64 	%rd262, %rd3, %rd261;
	st.local.u32 	[%rd262], %r104;
	add.s64 	%rd263, %rd943, 3;
	and.b64  	%rd264, %rd263, 4294967295;
	add.s64 	%rd265, %rd233, 8589934592;
	shr.s64 	%rd266, %rd265, 30;
	add.s64 	%rd267, %rd3, %rd266;
	ld.local.u32 	%r105, [%rd267];
	sub.s64 	%rd268, %rd131, %rd264;
	shl.b64 	%rd269, %rd268, 3;
	add.s64 	%rd270, %rd1, %rd269;
	ld.global.u32 	%r106, [%rd270];
	mul.lo.s32 	%r107, %r105, %r106;
	shl.b64 	%rd271, %rd263, 2;
	and.b64  	%rd272, %rd271, 17179869180;
	add.s64 	%rd273, %rd3, %rd272;
	st.local.u32 	[%rd273], %r107;
	add.s64 	%rd274, %rd943, 4;
	and.b64  	%rd943, %rd274, 4294967295;
$L__BB0_11:
	setp.eq.s64 	%p9, %rd946, 0;
	@%p9 bra 	$L__BB0_13;
$L__BB0_12:
	.pragma "nounroll";
	shl.b64 	%rd275, %rd943, 32;
	add.s64 	%rd276, %rd275, -4294967296;
	shr.s64 	%rd277, %rd276, 30;
	add.s64 	%rd278, %rd3, %rd277;
	ld.local.u32 	%r108, [%rd278];
	sub.s64 	%rd279, %rd131, %rd943;
	shl.b64 	%rd280, %rd279, 3;
	add.s64 	%rd281, %rd1, %rd280;
	ld.global.u32 	%r109, [%rd281];
	mul.lo.s32 	%r110, %r108, %r109;
	shl.b64 	%rd282, %rd943, 2;
	add.s64 	%rd283, %rd3, %rd282;
	st.local.u32 	[%rd283], %r110;
	add.s64 	%rd284, %rd943, 1;
	and.b64  	%rd943, %rd284, 4294967295;
	add.s64 	%rd946, %rd946, -1;
	setp.ne.s64 	%p10, %rd946, 0;
	@%p10 bra 	$L__BB0_12;
$L__BB0_13:
	setp.lt.s64 	%p11, %rd131, 2;
	add.s64 	%rd29, %rd131, -1;
	shl.b64 	%rd285, %rd131, 2;
	add.s64 	%rd30, %rd3, %rd285;
	ld.local.u32 	%r111, [%rd30+-4];
	div.s32 	%r112, %r1, %r111;
	st.local.u32 	[%rd4], %r112;
	@%p11 bra 	$L__BB0_25;
	add.s64 	%rd287, %rd131, -2;
	setp.lt.u64 	%p12, %rd287, 7;
	mov.b64 	%rd952, 1;
	@%p12 bra 	$L__BB0_17;
	add.s64 	%rd949, %rd4, 16;
	shl.b64 	%rd290, %rd131, 2;
	add.s64 	%rd291, %rd290, %rd3;
	add.s64 	%rd948, %rd291, -16;
	mov.b64 	%rd952, 1;
	mov.b64 	%rd950, -38654705664;
$L__BB0_16:
	.pragma "nounroll";
	ld.local.u32 	%r113, [%rd948+12];
	rem.s32 	%r114, %r1, %r113;
	ld.local.u32 	%r115, [%rd948+8];
	div.s32 	%r116, %r114, %r115;
	st.local.u32 	[%rd949+-12], %r116;
	rem.s32 	%r117, %r1, %r115;
	add.s64 	%rd292, %rd950, 25769803776;
	shr.s64 	%rd293, %rd292, 30;
	add.s64 	%rd294, %rd30, %rd293;
	ld.local.u32 	%r118, [%rd294];
	div.s32 	%r119, %r117, %r118;
	ld.local.u32 	%r120, [%rd948+4];
	rem.s32 	%r121, %r1, %r120;
	add.s64 	%rd295, %rd950, 21474836480;
	shr.s64 	%rd296, %rd295, 30;
	add.s64 	%rd297, %rd30, %rd296;
	ld.local.u32 	%r122, [%rd297];
	div.s32 	%r123, %r121, %r122;
	st.local.v2.u32 	[%rd949+-8], {%r119, %r123};
	ld.local.u32 	%r124, [%rd948];
	rem.s32 	%r125, %r1, %r124;
	add.s64 	%rd298, %rd950, 17179869184;
	shr.s64 	%rd299, %rd298, 30;
	add.s64 	%rd300, %rd30, %rd299;
	ld.local.u32 	%r126, [%rd300];
	div.s32 	%r127, %r125, %r126;
	ld.local.u32 	%r128, [%rd948+-4];
	rem.s32 	%r129, %r1, %r128;
	add.s64 	%rd301, %rd950, 12884901888;
	shr.s64 	%rd302, %rd301, 30;
	add.s64 	%rd303, %rd30, %rd302;
	ld.local.u32 	%r130, [%rd303];
	div.s32 	%r131, %r129, %r130;
	ld.local.u32 	%r132, [%rd948+-8];
	rem.s32 	%r133, %r1, %r132;
	add.s64 	%rd304, %rd950, 8589934592;
	shr.s64 	%rd305, %rd304, 30;
	add.s64 	%rd306, %rd30, %rd305;
	ld.local.u32 	%r134, [%rd306];
	div.s32 	%r135, %r133, %r134;
	ld.local.u32 	%r136, [%rd948+-12];
	rem.s32 	%r137, %r1, %r136;
	add.s64 	%rd307, %rd950, 4294967296;
	shr.s64 	%rd308, %rd307, 30;
	add.s64 	%rd309, %rd30, %rd308;
	ld.local.u32 	%r138, [%rd309];
	div.s32 	%r139, %r137, %r138;
	st.local.v4.u32 	[%rd949], {%r127, %r131, %r135, %r139};
	ld.local.u32 	%r140, [%rd948+-16];
	rem.s32 	%r141, %r1, %r140;
	shr.s64 	%rd310, %rd950, 30;
	add.s64 	%rd311, %rd30, %rd310;
	ld.local.u32 	%r142, [%rd311];
	div.s32 	%r143, %r141, %r142;
	st.local.u32 	[%rd949+16], %r143;
	add.s64 	%rd952, %rd952, 8;
	and.b64  	%rd312, %rd29, -8;
	sub.s64 	%rd313, %rd952, %rd312;
	add.s64 	%rd950, %rd950, -34359738368;
	add.s64 	%rd949, %rd949, 32;
	add.s64 	%rd948, %rd948, -32;
	setp.ne.s64 	%p13, %rd313, 1;
	@%p13 bra 	$L__BB0_16;
$L__BB0_17:
	and.b64  	%rd42, %rd29, 7;
	setp.eq.s64 	%p14, %rd42, 0;
	@%p14 bra 	$L__BB0_25;
	and.b64  	%rd43, %rd29, 3;
	setp.lt.u64 	%p15, %rd42, 4;
	@%p15 bra 	$L__BB0_20;
	sub.s64 	%rd314, %rd131, %rd952;
	shl.b64 	%rd315, %rd314, 2;
	add.s64 	%rd316, %rd3, %rd315;
	ld.local.u32 	%r144, [%rd316];
	rem.s32 	%r145, %r1, %r144;
	shl.b64 	%rd317, %rd952, 32;
	shr.s64 	%rd318, %rd317, 30;
	xor.b64  	%rd319, %rd318, -4;
	add.s64 	%rd320, %rd30, %rd319;
	ld.local.u32 	%r146, [%rd320];
	div.s32 	%r147, %r145, %r146;
	shl.b64 	%rd321, %rd952, 2;
	add.s64 	%rd322, %rd4, %rd321;
	st.local.u32 	[%rd322], %r147;
	add.s64 	%rd323, %rd952, 1;
	and.b64  	%rd324, %rd323, 4294967295;
	sub.s64 	%rd325, %rd131, %rd324;
	shl.b64 	%rd326, %rd325, 2;
	add.s64 	%rd327, %rd3, %rd326;
	ld.local.u32 	%r148, [%rd327];
	rem.s32 	%r149, %r1, %r148;
	sub.s64 	%rd328, -8589934592, %rd317;
	shr.s64 	%rd329, %rd328, 30;
	add.s64 	%rd330, %rd30, %rd329;
	ld.local.u32 	%r150, [%rd330];
	div.s32 	%r151, %r149, %r150;
	shl.b64 	%rd331, %rd323, 2;
	and.b64  	%rd332, %rd331, 17179869180;
	add.s64 	%rd333, %rd4, %rd332;
	st.local.u32 	[%rd333], %r151;
	add.s64 	%rd334, %rd952, 2;
	and.b64  	%rd335, %rd334, 4294967295;
	sub.s64 	%rd336, %rd131, %rd335;
	shl.b64 	%rd337, %rd336, 2;
	add.s64 	%rd338, %rd3, %rd337;
	ld.local.u32 	%r152, [%rd338];
	rem.s32 	%r153, %r1, %r152;
	sub.s64 	%rd339, -12884901888, %rd317;
	shr.s64 	%rd340, %rd339, 30;
	add.s64 	%rd341, %rd30, %rd340;
	ld.local.u32 	%r154, [%rd341];
	div.s32 	%r155, %r153, %r154;
	shl.b64 	%rd342, %rd334, 2;
	and.b64  	%rd343, %rd342, 17179869180;
	add.s64 	%rd344, %rd4, %rd343;
	st.local.u32 	[%rd344], %r155;
	add.s64 	%rd345, %rd952, 3;
	and.b64  	%rd346, %rd345, 4294967295;
	sub.s64 	%rd347, %rd131, %rd346;
	shl.b64 	%rd348, %rd347, 2;
	add.s64 	%rd349, %rd3, %rd348;
	ld.local.u32 	%r156, [%rd349];
	rem.s32 	%r157, %r1, %r156;
	sub.s64 	%rd350, -17179869184, %rd317;
	shr.s64 	%rd351, %rd350, 30;
	add.s64 	%rd352, %rd30, %rd351;
	ld.local.u32 	%r158, [%rd352];
	div.s32 	%r159, %r157, %r158;
	shl.b64 	%rd353, %rd345, 2;
	and.b64  	%rd354, %rd353, 17179869180;
	add.s64 	%rd355, %rd4, %rd354;
	st.local.u32 	[%rd355], %r159;
	add.s64 	%rd356, %rd952, 4;
	and.b64  	%rd952, %rd356, 4294967295;
$L__BB0_20:
	setp.eq.s64 	%p16, %rd43, 0;
	@%p16 bra 	$L__BB0_25;
	setp.eq.s64 	%p17, %rd43, 1;
	@%p17 bra 	$L__BB0_23;
	sub.s64 	%rd357, %rd131, %rd952;
	shl.b64 	%rd358, %rd357, 2;
	add.s64 	%rd359, %rd3, %rd358;
	ld.local.u32 	%r160, [%rd359];
	rem.s32 	%r161, %r1, %r160;
	shl.b64 	%rd360, %rd952, 32;
	shr.s64 	%rd361, %rd360, 30;
	xor.b64  	%rd362, %rd361, -4;
	add.s64 	%rd363, %rd30, %rd362;
	ld.local.u32 	%r162, [%rd363];
	div.s32 	%r163, %r161, %r162;
	shl.b64 	%rd364, %rd952, 2;
	add.s64 	%rd365, %rd4, %rd364;
	st.local.u32 	[%rd365], %r163;
	add.s64 	%rd366, %rd952, 1;
	and.b64  	%rd367, %rd366, 4294967295;
	sub.s64 	%rd368, %rd131, %rd367;
	shl.b64 	%rd369, %rd368, 2;
	add.s64 	%rd370, %rd3, %rd369;
	ld.local.u32 	%r164, [%rd370];
	rem.s32 	%r165, %r1, %r164;
	sub.s64 	%rd371, -8589934592, %rd360;
	shr.s64 	%rd372, %rd371, 30;
	add.s64 	%rd373, %rd30, %rd372;
	ld.local.u32 	%r166, [%rd373];
	div.s32 	%r167, %r165, %r166;
	shl.b64 	%rd374, %rd366, 2;
	and.b64  	%rd375, %rd374, 17179869180;
	add.s64 	%rd376, %rd4, %rd375;
	st.local.u32 	[%rd376], %r167;
	add.s64 	%rd377, %rd952, 2;
	and.b64  	%rd952, %rd377, 4294967295;
$L__BB0_23:
	and.b64  	%rd378, %rd29, 1;
	setp.eq.b64 	%p18, %rd378, 1;
	not.pred 	%p19, %p18;
	@%p19 bra 	$L__BB0_25;
	sub.s64 	%rd379, %rd131, %rd952;
	shl.b64 	%rd380, %rd379, 2;
	add.s64 	%rd381, %rd3, %rd380;
	ld.local.u32 	%r168, [%rd381];
	rem.s32 	%r169, %r1, %r168;
	shl.b64 	%rd382, %rd952, 32;
	shr.s64 	%rd383, %rd382, 30;
	xor.b64  	%rd384, %rd383, -4;
	add.s64 	%rd385, %rd30, %rd384;
	ld.local.u32 	%r170, [%rd385];
	div.s32 	%r171, %r169, %r170;
	shl.b64 	%rd386, %rd952, 2;
	add.s64 	%rd387, %rd4, %rd386;
	st.local.u32 	[%rd387], %r171;
$L__BB0_25:
	mov.b32 	%r172, 0;
	st.local.u32 	[%rd3+4], %r172;
	st.local.u32 	[%rd3+8], %r172;
	st.local.u32 	[%rd3+12], %r172;
	st.local.u32 	[%rd3+16], %r172;
	st.local.u32 	[%rd3+20], %r172;
	st.local.u32 	[%rd3+24], %r172;
	st.local.u32 	[%rd3+28], %r172;
	add.s64 	%rd960, %rd3, 32;
	st.local.u32 	[%rd3+32], %r172;
	st.local.u32 	[%rd3+36], %r172;
	st.local.u32 	[%rd3+40], %r172;
	st.local.u32 	[%rd3], %r172;
	setp.lt.s64 	%p20, %rd130, 1;
	shl.b64 	%rd389, %rd133, 2;
	add.s64 	%rd49, %rd4, %rd389;
	mov.b64 	%rd964, 0;
	@%p20 bra 	$L__BB0_42;
	and.b64  	%rd50, %rd130, 15;
	setp.lt.u64 	%p21, %rd130, 16;
	mov.b64 	%rd955, 0;
	mov.b32 	%r412, 0;
	@%p21 bra 	$L__BB0_29;
	and.b64  	%rd955, %rd130, 9223372036854775792;
	add.s64 	%rd962, %rd2, 64;
	mov.b32 	%r412, 0;
	mov.u64 	%rd961, %rd955;
$L__BB0_28:
	.pragma "nounroll";
	ld.global.u64 	%rd391, [%rd962+-64];
	cvta.to.global.u64 	%rd392, %rd391;
	shl.b64 	%rd393, %rd133, 3;
	add.s64 	%rd394, %rd392, %rd393;
	ld.global.u32 	%r175, [%rd394];
	add.s32 	%r176, %r412, %r175;
	st.local.u32 	[%rd960+-28], %r176;
	ld.global.u64 	%rd395, [%rd962+-56];
	cvta.to.global.u64 	%rd396, %rd395;
	add.s64 	%rd397, %rd396, %rd393;
	ld.global.u32 	%r177, [%rd397];
	add.s32 	%r178, %r176, %r177;
	st.local.u32 	[%rd960+-24], %r178;
	ld.global.u64 	%rd398, [%rd962+-48];
	cvta.to.global.u64 	%rd399, %rd398;
	add.s64 	%rd400, %rd399, %rd393;
	ld.global.u32 	%r179, [%rd400];
	add.s32 	%r180, %r178, %r179;
	st.local.u32 	[%rd960+-20], %r180;
	ld.global.u64 	%rd401, [%rd962+-40];
	cvta.to.global.u64 	%rd402, %rd401;
	add.s64 	%rd403, %rd402, %rd393;
	ld.global.u32 	%r181, [%rd403];
	add.s32 	%r182, %r180, %r181;
	st.local.u32 	[%rd960+-16], %r182;
	ld.global.u64 	%rd404, [%rd962+-32];
	cvta.to.global.u64 	%rd405, %rd404;
	add.s64 	%rd406, %rd405, %rd393;
	ld.global.u32 	%r183, [%rd406];
	add.s32 	%r184, %r182, %r183;
	st.local.u32 	[%rd960+-12], %r184;
	ld.global.u64 	%rd407, [%rd962+-24];
	cvta.to.global.u64 	%rd408, %rd407;
	add.s64 	%rd409, %rd408, %rd393;
	ld.global.u32 	%r185, [%rd409];
	add.s32 	%r186, %r184, %r185;
	st.local.u32 	[%rd960+-8], %r186;
	ld.global.u64 	%rd410, [%rd962+-16];
	cvta.to.global.u64 	%rd411, %rd410;
	add.s64 	%rd412, %rd411, %rd393;
	ld.global.u32 	%r187, [%rd412];
	add.s32 	%r188, %r186, %r187;
	st.local.u32 	[%rd960+-4], %r188;
	ld.global.u64 	%rd413, [%rd962+-8];
	cvta.to.global.u64 	%rd414, %rd413;
	add.s64 	%rd415, %rd414, %rd393;
	ld.global.u32 	%r189, [%rd415];
	add.s32 	%r190, %r188, %r189;
	st.local.u32 	[%rd960], %r190;
	ld.global.u64 	%rd416, [%rd962];
	cvta.to.global.u64 	%rd417, %rd416;
	add.s64 	%rd418, %rd417, %rd393;
	ld.global.u32 	%r191, [%rd418];
	add.s32 	%r192, %r190, %r191;
	st.local.u32 	[%rd960+4], %r192;
	ld.global.u64 	%rd419, [%rd962+8];
	cvta.to.global.u64 	%rd420, %rd419;
	add.s64 	%rd421, %rd420, %rd393;
	ld.global.u32 	%r193, [%rd421];
	add.s32 	%r194, %r192, %r193;
	st.local.u32 	[%rd960+8], %r194;
	ld.global.u64 	%rd422, [%rd962+16];
	cvta.to.global.u64 	%rd423, %rd422;
	add.s64 	%rd424, %rd423, %rd393;
	ld.global.u32 	%r195, [%rd424];
	add.s32 	%r196, %r194, %r195;
	st.local.u32 	[%rd960+12], %r196;
	ld.global.u64 	%rd425, [%rd962+24];
	cvta.to.global.u64 	%rd426, %rd425;
	add.s64 	%rd427, %rd426, %rd393;
	ld.global.u32 	%r197, [%rd427];
	add.s32 	%r198, %r196, %r197;
	st.local.u32 	[%rd960+16], %r198;
	ld.global.u64 	%rd428, [%rd962+32];
	cvta.to.global.u64 	%rd429, %rd428;
	add.s64 	%rd430, %rd429, %rd393;
	ld.global.u32 	%r199, [%rd430];
	add.s32 	%r200, %r198, %r199;
	st.local.u32 	[%rd960+20], %r200;
	ld.global.u64 	%rd431, [%rd962+40];
	cvta.to.global.u64 	%rd432, %rd431;
	add.s64 	%rd433, %rd432, %rd393;
	ld.global.u32 	%r201, [%rd433];
	add.s32 	%r202, %r200, %r201;
	st.local.u32 	[%rd960+24], %r202;
	ld.global.u64 	%rd434, [%rd962+48];
	cvta.to.global.u64 	%rd435, %rd434;
	add.s64 	%rd436, %rd435, %rd393;
	ld.global.u32 	%r203, [%rd436];
	add.s32 	%r204, %r202, %r203;
	st.local.u32 	[%rd960+28], %r204;
	ld.global.u64 	%rd437, [%rd962+56];
	cvta.to.global.u64 	%rd438, %rd437;
	add.s64 	%rd439, %rd438, %rd393;
	ld.global.u32 	%r205, [%rd439];
	add.s32 	%r412, %r204, %r205;
	st.local.u32 	[%rd960+32], %r412;
	add.s64 	%rd962, %rd962, 128;
	add.s64 	%rd961, %rd961, -16;
	add.s64 	%rd960, %rd960, 64;
	setp.eq.s64 	%p22, %rd961, 0;
	@%p22 bra 	$L__BB0_29;
	bra.uni 	$L__BB0_28;
$L__BB0_29:
	setp.eq.s64 	%p23, %rd50, 0;
	@%p23 bra 	$L__BB0_38;
	and.b64  	%rd54, %rd130, 7;
	setp.lt.u64 	%p24, %rd50, 8;
	@%p24 bra 	$L__BB0_32;
	shl.b64 	%rd440, %rd955, 3;
	add.s64 	%rd441, %rd2, %rd440;
	ld.global.u64 	%rd442, [%rd441];
	cvta.to.global.u64 	%rd443, %rd442;
	shl.b64 	%rd444, %rd133, 3;
	add.s64 	%rd445, %rd443, %rd444;
	ld.global.u32 	%r206, [%rd445];
	add.s32 	%r207, %r412, %r206;
	add.s64 	%rd446, %rd955, 1;
	shl.b64 	%rd447, %rd446, 2;
	and.b64  	%rd448, %rd447, 17179869180;
	add.s64 	%rd449, %rd3, %rd448;
	st.local.u32 	[%rd449], %r207;
	shl.b64 	%rd450, %rd446, 3;
	and.b64  	%rd451, %rd450, 34359738360;
	add.s64 	%rd452, %rd2, %rd451;
	ld.global.u64 	%rd453, [%rd452];
	cvta.to.global.u64 	%rd454, %rd453;
	add.s64 	%rd455, %rd454, %rd444;
	ld.global.u32 	%r208, [%rd455];
	add.s32 	%r209, %r207, %r208;
	add.s64 	%rd456, %rd955, 2;
	shl.b64 	%rd457, %rd456, 2;
	and.b64  	%rd458, %rd457, 17179869180;
	add.s64 	%rd459, %rd3, %rd458;
	st.local.u32 	[%rd459], %r209;
	shl.b64 	%rd460, %rd456, 3;
	and.b64  	%rd461, %rd460, 34359738360;
	add.s64 	%rd462, %rd2, %rd461;
	ld.global.u64 	%rd463, [%rd462];
	cvta.to.global.u64 	%rd464, %rd463;
	add.s64 	%rd465, %rd464, %rd444;
	ld.global.u32 	%r210, [%rd465];
	add.s32 	%r211, %r209, %r210;
	add.s64 	%rd466, %rd955, 3;
	shl.b64 	%rd467, %rd466, 2;
	and.b64  	%rd468, %rd467, 17179869180;
	add.s64 	%rd469, %rd3, %rd468;
	st.local.u32 	[%rd469], %r211;
	shl.b64 	%rd470, %rd466, 3;
	and.b64  	%rd471, %rd470, 34359738360;
	add.s64 	%rd472, %rd2, %rd471;
	ld.global.u64 	%rd473, [%rd472];
	cvta.to.global.u64 	%rd474, %rd473;
	add.s64 	%rd475, %rd474, %rd444;
	ld.global.u32 	%r212, [%rd475];
	add.s32 	%r213, %r211, %r212;
	add.s64 	%rd476, %rd955, 4;
	shl.b64 	%rd477, %rd476, 2;
	and.b64  	%rd478, %rd477, 17179869180;
	add.s64 	%rd479, %rd3, %rd478;
	st.local.u32 	[%rd479], %r213;
	shl.b64 	%rd480, %rd476, 3;
	and.b64  	%rd481, %rd480, 34359738360;
	add.s64 	%rd482, %rd2, %rd481;
	ld.global.u64 	%rd483, [%rd482];
	cvta.to.global.u64 	%rd484, %rd483;
	add.s64 	%rd485, %rd484, %rd444;
	ld.global.u32 	%r214, [%rd485];
	add.s32 	%r215, %r213, %r214;
	add.s64 	%rd486, %rd955, 5;
	shl.b64 	%rd487, %rd486, 2;
	and.b64  	%rd488, %rd487, 17179869180;
	add.s64 	%rd489, %rd3, %rd488;
	st.local.u32 	[%rd489], %r215;
	shl.b64 	%rd490, %rd486, 3;
	and.b64  	%rd491, %rd490, 34359738360;
	add.s64 	%rd492, %rd2, %rd491;
	ld.global.u64 	%rd493, [%rd492];
	cvta.to.global.u64 	%rd494, %rd493;
	add.s64 	%rd495, %rd494, %rd444;
	ld.global.u32 	%r216, [%rd495];
	add.s32 	%r217, %r215, %r216;
	add.s64 	%rd496, %rd955, 6;
	shl.b64 	%rd497, %rd496, 2;
	and.b64  	%rd498, %rd497, 17179869180;
	add.s64 	%rd499, %rd3, %rd498;
	st.local.u32 	[%rd499], %r217;
	shl.b64 	%rd500, %rd496, 3;
	and.b64  	%rd501, %rd500, 34359738360;
	add.s64 	%rd502, %rd2, %rd501;
	ld.global.u64 	%rd503, [%rd502];
	cvta.to.global.u64 	%rd504, %rd503;
	add.s64 	%rd505, %rd504, %rd444;
	ld.global.u32 	%r218, [%rd505];
	add.s32 	%r219, %r217, %r218;
	add.s64 	%rd506, %rd955, 7;
	shl.b64 	%rd507, %rd506, 2;
	and.b64  	%rd508, %rd507, 17179869180;
	add.s64 	%rd509, %rd3, %rd508;
	st.local.u32 	[%rd509], %r219;
	shl.b64 	%rd510, %rd506, 3;
	and.b64  	%rd511, %rd510, 34359738360;
	add.s64 	%rd512, %rd2, %rd511;
	ld.global.u64 	%rd513, [%rd512];
	cvta.to.global.u64 	%rd514, %rd513;
	add.s64 	%rd515, %rd514, %rd444;
	ld.global.u32 	%r220, [%rd515];
	add.s32 	%r221, %r219, %r220;
	add.s64 	%rd516, %rd955, 8;
	and.b64  	%rd955, %rd516, 4294967295;
	shl.b64 	%rd517, %rd516, 2;
	and.b64  	%rd518, %rd517, 17179869180;
	add.s64 	%rd519, %rd3, %rd518;
	st.local.u32 	[%rd519], %r221;
$L__BB0_32:
	setp.eq.s64 	%p25, %rd54, 0;
	@%p25 bra 	$L__BB0_38;
	and.b64  	%rd958, %rd130, 3;
	setp.lt.u64 	%p26, %rd54, 4;
	@%p26 bra 	$L__BB0_35;
	shl.b64 	%rd520, %rd955, 2;
	add.s64 	%rd521, %rd3, %rd520;
	ld.local.u32 	%r222, [%rd521];
	shl.b64 	%rd522, %rd955, 3;
	add.s64 	%rd523, %rd2, %rd522;
	ld.global.u64 	%rd524, [%rd523];
	cvta.to.global.u64 	%rd525, %rd524;
	shl.b64 	%rd526, %rd133, 3;
	add.s64 	%rd527, %rd525, %rd526;
	ld.global.u32 	%r223, [%rd527];
	add.s32 	%r224, %r222, %r223;
	add.s64 	%rd528, %rd955, 1;
	shl.b64 	%rd529, %rd528, 2;
	and.b64  	%rd530, %rd529, 17179869180;
	add.s64 	%rd531, %rd3, %rd530;
	st.local.u32 	[%rd531], %r224;
	shl.b64 	%rd532, %rd528, 3;
	and.b64  	%rd533, %rd532, 34359738360;
	add.s64 	%rd534, %rd2, %rd533;
	ld.global.u64 	%rd535, [%rd534];
	cvta.to.global.u64 	%rd536, %rd535;
	add.s64 	%rd537, %rd536, %rd526;
	ld.global.u32 	%r225, [%rd537];
	add.s32 	%r226, %r224, %r225;
	add.s64 	%rd538, %rd955, 2;
	shl.b64 	%rd539, %rd538, 2;
	and.b64  	%rd540, %rd539, 17179869180;
	add.s64 	%rd541, %rd3, %rd540;
	st.local.u32 	[%rd541], %r226;
	shl.b64 	%rd542, %rd538, 3;
	and.b64  	%rd543, %rd542, 34359738360;
	add.s64 	%rd544, %rd2, %rd543;
	ld.global.u64 	%rd545, [%rd544];
	cvta.to.global.u64 	%rd546, %rd545;
	add.s64 	%rd547, %rd546, %rd526;
	ld.global.u32 	%r227, [%rd547];
	add.s32 	%r228, %r226, %r227;
	add.s64 	%rd548, %rd955, 3;
	shl.b64 	%rd549, %rd548, 2;
	and.b64  	%rd550, %rd549, 17179869180;
	add.s64 	%rd551, %rd3, %rd550;
	st.local.u32 	[%rd551], %r228;
	shl.b64 	%rd552, %rd548, 3;
	and.b64  	%rd553, %rd552, 34359738360;
	add.s64 	%rd554, %rd2, %rd553;
	ld.global.u64 	%rd555, [%rd554];
	cvta.to.global.u64 	%rd556, %rd555;
	add.s64 	%rd557, %rd556, %rd526;
	ld.global.u32 	%r229, [%rd557];
	add.s32 	%r230, %r228, %r229;
	add.s64 	%rd558, %rd955, 4;
	and.b64  	%rd955, %rd558, 4294967295;
	shl.b64 	%rd559, %rd558, 2;
	and.b64  	%rd560, %rd559, 17179869180;
	add.s64 	%rd561, %rd3, %rd560;
	st.local.u32 	[%rd561], %r230;
$L__BB0_35:
	setp.eq.s64 	%p27, %rd958, 0;
	@%p27 bra 	$L__BB0_38;
	shl.b64 	%rd562, %rd955, 2;
	add.s64 	%rd563, %rd3, %rd562;
	ld.local.u32 	%r411, [%rd563];
	shl.b64 	%rd568, %rd133, 3;
$L__BB0_37:
	.pragma "nounroll";
	shl.b64 	%rd564, %rd955, 3;
	add.s64 	%rd565, %rd2, %rd564;
	ld.global.u64 	%rd566, [%rd565];
	cvta.to.global.u64 	%rd567, %rd566;
	add.s64 	%rd569, %rd567, %rd568;
	ld.global.u32 	%r231, [%rd569];
	add.s32 	%r411, %r411, %r231;
	add.s64 	%rd570, %rd955, 1;
	and.b64  	%rd955, %rd570, 4294967295;
	shl.b64 	%rd571, %rd570, 2;
	and.b64  	%rd572, %rd571, 17179869180;
	add.s64 	%rd573, %rd3, %rd572;
	st.local.u32 	[%rd573], %r411;
	add.s64 	%rd958, %rd958, -1;
	setp.ne.s64 	%p28, %rd958, 0;
	@%p28 bra 	$L__BB0_37;
$L__BB0_38:
	ld.local.u32 	%r8, [%rd49];
	mov.b64 	%rd963, 0;
$L__BB0_39:
	shl.b64 	%rd575, %rd963, 2;
	add.s64 	%rd71, %rd3, %rd575;
	ld.local.u32 	%r232, [%rd71];
	setp.lt.s32 	%p29, %r8, %r232;
	@%p29 bra 	$L__BB0_41;
	ld.local.u32 	%r233, [%rd71+4];
	setp.lt.s32 	%p30, %r8, %r233;
	mov.u64 	%rd964, %rd963;
	@%p30 bra 	$L__BB0_42;
$L__BB0_41:
	add.s64 	%rd963, %rd963, 1;
	setp.gt.s64 	%p31, %rd130, %rd963;
	mov.b64 	%rd964, 0;
	@%p31 bra 	$L__BB0_39;
$L__BB0_42:
	setp.lt.s64 	%p32, %rd131, 2;
	mov.b32 	%r234, 0;
	mov.b32 	%r235, 1;
	st.local.v4.u32 	[%rd5], {%r235, %r234, %r234, %r234};
	@%p32 bra 	$L__BB0_54;
	shl.b64 	%rd578, %rd964, 3;
	add.s64 	%rd579, %rd2, %rd578;
	ld.global.u64 	%rd580, [%rd579];
	cvta.to.global.u64 	%rd74, %rd580;
	add.s64 	%rd581, %rd131, -2;
	setp.lt.u64 	%p33, %rd581, 15;
	mov.b64 	%rd972, 1;
	@%p33 bra 	$L__BB0_46;
	add.s64 	%rd971, %rd5, 32;
	shl.b64 	%rd583, %rd131, 3;
	add.s64 	%rd584, %rd583, %rd74;
	add.s64 	%rd970, %rd584, -64;
	mov.b64 	%rd972, 1;
	mov.b32 	%r413, 1;
$L__BB0_45:
	.pragma "nounroll";
	ld.global.u32 	%r237, [%rd970+56];
	mul.lo.s32 	%r238, %r413, %r237;
	st.local.u32 	[%rd971+-28], %r238;
	ld.global.u32 	%r239, [%rd970+48];
	mul.lo.s32 	%r240, %r238, %r239;
	ld.global.u32 	%r241, [%rd970+40];
	mul.lo.s32 	%r242, %r240, %r241;
	st.local.v2.u32 	[%rd971+-24], {%r240, %r242};
	ld.global.u32 	%r243, [%rd970+32];
	mul.lo.s32 	%r244, %r242, %r243;
	ld.global.u32 	%r245, [%rd970+24];
	mul.lo.s32 	%r246, %r244, %r245;
	ld.global.u32 	%r247, [%rd970+16];
	mul.lo.s32 	%r248, %r246, %r247;
	ld.global.u32 	%r249, [%rd970+8];
	mul.lo.s32 	%r250, %r248, %r249;
	st.local.v4.u32 	[%rd971+-16], {%r244, %r246, %r248, %r250};
	ld.global.u32 	%r251, [%rd970];
	mul.lo.s32 	%r252, %r250, %r251;
	ld.global.u32 	%r253, [%rd970+-8];
	mul.lo.s32 	%r254, %r252, %r253;
	ld.global.u32 	%r255, [%rd970+-16];
	mul.lo.s32 	%r256, %r254, %r255;
	ld.global.u32 	%r257, [%rd970+-24];
	mul.lo.s32 	%r258, %r256, %r257;
	st.local.v4.u32 	[%rd971], {%r252, %r254, %r256, %r258};
	ld.global.u32 	%r259, [%rd970+-32];
	mul.lo.s32 	%r260, %r258, %r259;
	ld.global.u32 	%r261, [%rd970+-40];
	mul.lo.s32 	%r262, %r260, %r261;
	ld.global.u32 	%r263, [%rd970+-48];
	mul.lo.s32 	%r264, %r262, %r263;
	ld.global.u32 	%r265, [%rd970+-56];
	mul.lo.s32 	%r266, %r264, %r265;
	st.local.v4.u32 	[%rd971+16], {%r260, %r262, %r264, %r266};
	ld.global.u32 	%r267, [%rd970+-64];
	mul.lo.s32 	%r413, %r266, %r267;
	st.local.u32 	[%rd971+32], %r413;
	add.s64 	%rd972, %rd972, 16;
	and.b64  	%rd585, %rd29, -16;
	sub.s64 	%rd586, %rd972, %rd585;
	add.s64 	%rd971, %rd971, 64;
	add.s64 	%rd970, %rd970, -128;
	setp.eq.s64 	%p34, %rd586, 1;
	@%p34 bra 	$L__BB0_46;
	bra.uni 	$L__BB0_45;
$L__BB0_46:
	and.b64  	%rd78, %rd29, 15;
	setp.eq.s64 	%p35, %rd78, 0;
	@%p35 bra 	$L__BB0_54;
	and.b64  	%rd79, %rd29, 7;
	setp.lt.u64 	%p36, %rd78, 8;
	@%p36 bra 	$L__BB0_49;
	shl.b64 	%rd587, %rd972, 32;
	add.s64 	%rd588, %rd587, -4294967296;
	shr.s64 	%rd589, %rd588, 30;
	add.s64 	%rd590, %rd5, %rd589;
	ld.local.u32 	%r268, [%rd590];
	sub.s64 	%rd591, %rd131, %rd972;
	shl.b64 	%rd592, %rd591, 3;
	add.s64 	%rd593, %rd74, %rd592;
	ld.global.u32 	%r269, [%rd593];
	mul.lo.s32 	%r270, %r268, %r269;
	shl.b64 	%rd594, %rd972, 2;
	add.s64 	%rd595, %rd5, %rd594;
	st.local.u32 	[%rd595], %r270;
	add.s64 	%rd596, %rd972, 1;
	and.b64  	%rd597, %rd596, 4294967295;
	shr.s64 	%rd598, %rd587, 30;
	add.s64 	%rd599, %rd5, %rd598;
	ld.local.u32 	%r271, [%rd599];
	sub.s64 	%rd600, %rd131, %rd597;
	shl.b64 	%rd601, %rd600, 3;
	add.s64 	%rd602, %rd74, %rd601;
	ld.global.u32 	%r272, [%rd602];
	mul.lo.s32 	%r273, %r271, %r272;
	shl.b64 	%rd603, %rd596, 2;
	and.b64  	%rd604, %rd603, 17179869180;
	add.s64 	%rd605, %rd5, %rd604;
	st.local.u32 	[%rd605], %r273;
	add.s64 	%rd606, %rd972, 2;
	and.b64  	%rd607, %rd606, 4294967295;
	add.s64 	%rd608, %rd587, 4294967296;
	shr.s64 	%rd609, %rd608, 30;
	add.s64 	%rd610, %rd5, %rd609;
	ld.local.u32 	%r274, [%rd610];
	sub.s64 	%rd611, %rd131, %rd607;
	shl.b64 	%rd612, %rd611, 3;
	add.s64 	%rd613, %rd74, %rd612;
	ld.global.u32 	%r275, [%rd613];
	mul.lo.s32 	%r276, %r274, %r275;
	shl.b64 	%rd614, %rd606, 2;
	and.b64  	%rd615, %rd614, 17179869180;
	add.s64 	%rd616, %rd5, %rd615;
	st.local.u32 	[%rd616], %r276;
	add.s64 	%rd617, %rd972, 3;
	and.b64  	%rd618, %rd617, 4294967295;
	add.s64 	%rd619, %rd587, 8589934592;
	shr.s64 	%rd620, %rd619, 30;
	add.s64 	%rd621, %rd5, %rd620;
	ld.local.u32 	%r277, [%rd621];
	sub.s64 	%rd622, %rd131, %rd618;
	shl.b64 	%rd623, %rd622, 3;
	add.s64 	%rd624, %rd74, %rd623;
	ld.global.u32 	%r278, [%rd624];
	mul.lo.s32 	%r279, %r277, %r278;
	shl.b64 	%rd625, %rd617, 2;
	and.b64  	%rd626, %rd625, 17179869180;
	add.s64 	%rd627, %rd5, %rd626;
	st.local.u32 	[%rd627], %r279;
	add.s64 	%rd628, %rd972, 4;
	and.b64  	%rd629, %rd628, 4294967295;
	add.s64 	%rd630, %rd587, 12884901888;
	shr.s64 	%rd631, %rd630, 30;
	add.s64 	%rd632, %rd5, %rd631;
	ld.local.u32 	%r280, [%rd632];
	sub.s64 	%rd633, %rd131, %rd629;
	shl.b64 	%rd634, %rd633, 3;
	add.s64 	%rd635, %rd74, %rd634;
	ld.global.u32 	%r281, [%rd635];
	mul.lo.s32 	%r282, %r280, %r281;
	shl.b64 	%rd636, %rd628, 2;
	and.b64  	%rd637, %rd636, 17179869180;
	add.s64 	%rd638, %rd5, %rd637;
	st.local.u32 	[%rd638], %r282;
	add.s64 	%rd639, %rd972, 5;
	and.b64  	%rd640, %rd639, 4294967295;
	add.s64 	%rd641, %rd587, 17179869184;
	shr.s64 	%rd642, %rd641, 30;
	add.s64 	%rd643, %rd5, %rd642;
	ld.local.u32 	%r283, [%rd643];
	sub.s64 	%rd644, %rd131, %rd640;
	shl.b64 	%rd645, %rd644, 3;
	add.s64 	%rd646, %rd74, %rd645;
	ld.global.u32 	%r284, [%rd646];
	mul.lo.s32 	%r285, %r283, %r284;
	shl.b64 	%rd647, %rd639, 2;
	and.b64  	%rd648, %rd647, 17179869180;
	add.s64 	%rd649, %rd5, %rd648;
	st.local.u32 	[%rd649], %r285;
	add.s64 	%rd650, %rd972, 6;
	and.b64  	%rd651, %rd650, 4294967295;
	add.s64 	%rd652, %rd587, 21474836480;
	shr.s64 	%rd653, %rd652, 30;
	add.s64 	%rd654, %rd5, %rd653;
	ld.local.u32 	%r286, [%rd654];
	sub.s64 	%rd655, %rd131, %rd651;
	shl.b64 	%rd656, %rd655, 3;
	add.s64 	%rd657, %rd74, %rd656;
	ld.global.u32 	%r287, [%rd657];
	mul.lo.s32 	%r288, %r286, %r287;
	shl.b64 	%rd658, %rd650, 2;
	and.b64  	%rd659, %rd658, 17179869180;
	add.s64 	%rd660, %rd5, %rd659;
	st.local.u32 	[%rd660], %r288;
	add.s64 	%rd661, %rd972, 7;
	and.b64  	%rd662, %rd661, 4294967295;
	add.s64 	%rd663, %rd587, 25769803776;
	shr.s64 	%rd664, %rd663, 30;
	add.s64 	%rd665, %rd5, %rd664;
	ld.local.u32 	%r289, [%rd665];
	sub.s64 	%rd666, %rd131, %rd662;
	shl.b64 	%rd667, %rd666, 3;
	add.s64 	%rd668, %rd74, %rd667;
	ld.global.u32 	%r290, [%rd668];
	mul.lo.s32 	%r291, %r289, %r290;
	shl.b64 	%rd669, %rd661, 2;
	and.b64  	%rd670, %rd669, 17179869180;
	add.s64 	%rd671, %rd5, %rd670;
	st.local.u32 	[%rd671], %r291;
	add.s64 	%rd672, %rd972, 8;
	and.b64  	%rd972, %rd672, 4294967295;
$L__BB0_49:
	setp.eq.s64 	%p37, %rd79, 0;
	@%p37 bra 	$L__BB0_54;
	and.b64  	%rd968, %rd29, 3;
	setp.lt.u64 	%p38, %rd79, 4;
	@%p38 bra 	$L__BB0_52;
	shl.b64 	%rd673, %rd972, 32;
	add.s64 	%rd674, %rd673, -4294967296;
	shr.s64 	%rd675, %rd674, 30;
	add.s64 	%rd676, %rd5, %rd675;
	ld.local.u32 	%r292, [%rd676];
	sub.s64 	%rd677, %rd131, %rd972;
	shl.b64 	%rd678, %rd677, 3;
	add.s64 	%rd679, %rd74, %rd678;
	ld.global.u32 	%r293, [%rd679];
	mul.lo.s32 	%r294, %r292, %r293;
	shl.b64 	%rd680, %rd972, 2;
	add.s64 	%rd681, %rd5, %rd680;
	st.local.u32 	[%rd681], %r294;
	add.s64 	%rd682, %rd972, 1;
	and.b64  	%rd683, %rd682, 4294967295;
	shr.s64 	%rd684, %rd673, 30;
	add.s64 	%rd685, %rd5, %rd684;
	ld.local.u32 	%r295, [%rd685];
	sub.s64 	%rd686, %rd131, %rd683;
	shl.b64 	%rd687, %rd686, 3;
	add.s64 	%rd688, %rd74, %rd687;
	ld.global.u32 	%r296, [%rd688];
	mul.lo.s32 	%r297, %r295, %r296;
	shl.b64 	%rd689, %rd682, 2;
	and.b64  	%rd690, %rd689, 17179869180;
	add.s64 	%rd691, %rd5, %rd690;
	st.local.u32 	[%rd691], %r297;
	add.s64 	%rd692, %rd972, 2;
	and.b64  	%rd693, %rd692, 4294967295;
	add.s64 	%rd694, %rd673, 4294967296;
	shr.s64 	%rd695, %rd694, 30;
	add.s64 	%rd696, %rd5, %rd695;
	ld.local.u32 	%r298, [%rd696];
	sub.s64 	%rd697, %rd131, %rd693;
	shl.b64 	%rd698, %rd697, 3;
	add.s64 	%rd699, %rd74, %rd698;
	ld.global.u32 	%r299, [%rd699];
	mul.lo.s32 	%r300, %r298, %r299;
	shl.b64 	%rd700, %rd692, 2;
	and.b64  	%rd701, %rd700, 17179869180;
	add.s64 	%rd702, %rd5, %rd701;
	st.local.u32 	[%rd702], %r300;
	add.s64 	%rd703, %rd972, 3;
	and.b64  	%rd704, %rd703, 4294967295;
	add.s64 	%rd705, %rd673, 8589934592;
	shr.s64 	%rd706, %rd705, 30;
	add.s64 	%rd707, %rd5, %rd706;
	ld.local.u32 	%r301, [%rd707];
	sub.s64 	%rd708, %rd131, %rd704;
	shl.b64 	%rd709, %rd708, 3;
	add.s64 	%rd710, %rd74, %rd709;
	ld.global.u32 	%r302, [%rd710];
	mul.lo.s32 	%r303, %r301, %r302;
	shl.b64 	%rd711, %rd703, 2;
	and.b64  	%rd712, %rd711, 17179869180;
	add.s64 	%rd713, %rd5, %rd712;
	st.local.u32 	[%rd713], %r303;
	add.s64 	%rd714, %rd972, 4;
	and.b64  	%rd972, %rd714, 4294967295;
$L__BB0_52:
	setp.eq.s64 	%p39, %rd968, 0;
	@%p39 bra 	$L__BB0_54;
$L__BB0_53:
	.pragma "nounroll";
	shl.b64 	%rd715, %rd972, 32;
	add.s64 	%rd716, %rd715, -4294967296;
	shr.s64 	%rd717, %rd716, 30;
	add.s64 	%rd718, %rd5, %rd717;
	ld.local.u32 	%r304, [%rd718];
	sub.s64 	%rd719, %rd131, %rd972;
	shl.b64 	%rd720, %rd719, 3;
	add.s64 	%rd721, %rd74, %rd720;
	ld.global.u32 	%r305, [%rd721];
	mul.lo.s32 	%r306, %r304, %r305;
	shl.b64 	%rd722, %rd972, 2;
	add.s64 	%rd723, %rd5, %rd722;
	st.local.u32 	[%rd723], %r306;
	add.s64 	%rd724, %rd972, 1;
	and.b64  	%rd972, %rd724, 4294967295;
	add.s64 	%rd968, %rd968, -1;
	setp.ne.s64 	%p40, %rd968, 0;
	@%p40 bra 	$L__BB0_53;
$L__BB0_54:
	setp.lt.s64 	%p41, %rd131, 1;
	@%p41 bra 	$L__BB0_73;
	and.b64  	%rd983, %rd131, 3;
	setp.lt.u64 	%p42, %rd29, 3;
	mov.b32 	%r416, 0;
	@%p42 bra 	$L__BB0_58;
	and.b64  	%rd974, %rd131, 9223372036854775804;
	shl.b64 	%rd91, %rd131, 2;
	add.s64 	%rd973, %rd91, -8;
	mov.b32 	%r416, 0;
	mov.b32 	%r414, -1;
$L__BB0_57:
	mul.wide.s32 	%rd730, %r414, 4;
	add.s64 	%rd731, %rd91, %rd730;
	add.s64 	%rd732, %rd4, %rd731;
	ld.local.u32 	%r313, [%rd732];
	add.s64 	%rd733, %rd6, %rd731;
	st.local.u32 	[%rd733], %r313;
	add.s64 	%rd734, %rd4, %rd973;
	ld.local.u32 	%r314, [%rd734];
	add.s64 	%rd735, %rd6, %rd973;
	st.local.u32 	[%rd735], %r314;
	ld.local.u32 	%r315, [%rd734+-4];
	st.local.u32 	[%rd735+-4], %r315;
	ld.local.u32 	%r316, [%rd734+-8];
	st.local.u32 	[%rd735+-8], %r316;
	add.s32 	%r416, %r416, 4;
	add.s64 	%rd974, %rd974, -4;
	add.s32 	%r414, %r414, -4;
	add.s64 	%rd973, %rd973, -16;
	setp.ne.s64 	%p43, %rd974, 0;
	@%p43 bra 	$L__BB0_57;
$L__BB0_58:
	setp.eq.s64 	%p44, %rd983, 0;
	@%p44 bra 	$L__BB0_61;
	not.b32 	%r417, %r416;
	mov.u64 	%rd975, %rd983;
$L__BB0_60:
	.pragma "nounroll";
	cvt.s64.s32 	%rd736, %r417;
	add.s64 	%rd737, %rd131, %rd736;
	shl.b64 	%rd738, %rd737, 2;
	add.s64 	%rd739, %rd6, %rd738;
	add.s64 	%rd740, %rd4, %rd738;
	ld.local.u32 	%r317, [%rd740];
	st.local.u32 	[%rd739], %r317;
	add.s32 	%r417, %r417, -1;
	add.s64 	%rd975, %rd975, -1;
	setp.ne.s64 	%p45, %rd975, 0;
	@%p45 bra 	$L__BB0_60;
$L__BB0_61:
	ld.local.u32 	%r320, [%rd49];
	shl.b64 	%rd742, %rd964, 2;
	add.s64 	%rd743, %rd3, %rd742;
	ld.local.u32 	%r321, [%rd743];
	sub.s32 	%r322, %r320, %r321;
	shl.b64 	%rd744, %rd133, 2;
	add.s64 	%rd745, %rd6, %rd744;
	st.local.u32 	[%rd745], %r322;
	and.b64  	%rd105, %rd131, 15;
	setp.lt.u64 	%p46, %rd29, 15;
	mov.b32 	%r426, 0;
	mov.b64 	%rd981, 0;
	@%p46 bra 	$L__BB0_64;
	and.b64  	%rd981, %rd131, 9223372036854775792;
	shl.b64 	%rd747, %rd131, 2;
	add.s64 	%rd748, %rd747, %rd5;
	add.s64 	%rd977, %rd748, -4;
	add.s64 	%rd976, %rd6, 32;
	mov.b32 	%r426, 0;
	mov.b64 	%rd978, -68719476736;
	mov.u64 	%rd979, %rd981;
$L__BB0_63:
	.pragma "nounroll";
	ld.local.v4.u32 	{%r324, %r325, %r326, %r327}, [%rd976+-32];
	ld.local.u32 	%r328, [%rd977];
	mad.lo.s32 	%r329, %r328, %r324, %r426;
	add.s64 	%rd749, %rd978, 60129542144;
	shr.s64 	%rd750, %rd749, 32;
	add.s64 	%rd751, %rd131, %rd750;
	shl.b64 	%rd752, %rd751, 2;
	add.s64 	%rd753, %rd5, %rd752;
	ld.local.u32 	%r330, [%rd753];
	mad.lo.s32 	%r331, %r330, %r325, %r329;
	add.s64 	%rd754, %rd978, 55834574848;
	shr.s64 	%rd755, %rd754, 32;
	add.s64 	%rd756, %rd131, %rd755;
	shl.b64 	%rd757, %rd756, 2;
	add.s64 	%rd758, %rd5, %rd757;
	ld.local.u32 	%r332, [%rd758];
	mad.lo.s32 	%r333, %r332, %r326, %r331;
	add.s64 	%rd759, %rd978, 51539607552;
	shr.s64 	%rd760, %rd759, 32;
	add.s64 	%rd761, %rd131, %rd760;
	shl.b64 	%rd762, %rd761, 2;
	add.s64 	%rd763, %rd5, %rd762;
	ld.local.u32 	%r334, [%rd763];
	mad.lo.s32 	%r335, %r334, %r327, %r333;
	ld.local.v4.u32 	{%r336, %r337, %r338, %r339}, [%rd976+-16];
	add.s64 	%rd764, %rd978, 47244640256;
	shr.s64 	%rd765, %rd764, 32;
	add.s64 	%rd766, %rd131, %rd765;
	shl.b64 	%rd767, %rd766, 2;
	add.s64 	%rd768, %rd5, %rd767;
	ld.local.u32 	%r340, [%rd768];
	mad.lo.s32 	%r341, %r340, %r336, %r335;
	add.s64 	%rd769, %rd978, 42949672960;
	shr.s64 	%rd770, %rd769, 32;
	add.s64 	%rd771, %rd131, %rd770;
	shl.b64 	%rd772, %rd771, 2;
	add.s64 	%rd773, %rd5, %rd772;
	ld.local.u32 	%r342, [%rd773];
	mad.lo.s32 	%r343, %r342, %r337, %r341;
	add.s64 	%rd774, %rd978, 38654705664;
	shr.s64 	%rd775, %rd774, 32;
	add.s64 	%rd776, %rd131, %rd775;
	shl.b64 	%rd777, %rd776, 2;
	add.s64 	%rd778, %rd5, %rd777;
	ld.local.u32 	%r344, [%rd778];
	mad.lo.s32 	%r345, %r344, %r338, %r343;
	add.s64 	%rd779, %rd978, 34359738368;
	shr.s64 	%rd780, %rd779, 32;
	add.s64 	%rd781, %rd131, %rd780;
	shl.b64 	%rd782, %rd781, 2;
	add.s64 	%rd783, %rd5, %rd782;
	ld.local.u32 	%r346, [%rd783];
	mad.lo.s32 	%r347, %r346, %r339, %r345;
	ld.local.v4.u32 	{%r348, %r349, %r350, %r351}, [%rd976];
	add.s64 	%rd784, %rd978, 30064771072;
	shr.s64 	%rd785, %rd784, 32;
	add.s64 	%rd786, %rd131, %rd785;
	shl.b64 	%rd787, %rd786, 2;
	add.s64 	%rd788, %rd5, %rd787;
	ld.local.u32 	%r352, [%rd788];
	mad.lo.s32 	%r353, %r352, %r348, %r347;
	add.s64 	%rd789, %rd978, 25769803776;
	shr.s64 	%rd790, %rd789, 32;
	add.s64 	%rd791, %rd131, %rd790;
	shl.b64 	%rd792, %rd791, 2;
	add.s64 	%rd793, %rd5, %rd792;
	ld.local.u32 	%r354, [%rd793];
	mad.lo.s32 	%r355, %r354, %r349, %r353;
	add.s64 	%rd794, %rd978, 21474836480;
	shr.s64 	%rd795, %rd794, 32;
	add.s64 	%rd796, %rd131, %rd795;
	shl.b64 	%rd797, %rd796, 2;
	add.s64 	%rd798, %rd5, %rd797;
	ld.local.u32 	%r356, [%rd798];
	mad.lo.s32 	%r357, %r356, %r350, %r355;
	add.s64 	%rd799, %rd978, 17179869184;
	shr.s64 	%rd800, %rd799, 32;
	add.s64 	%rd801, %rd131, %rd800;
	shl.b64 	%rd802, %rd801, 2;
	add.s64 	%rd803, %rd5, %rd802;
	ld.local.u32 	%r358, [%rd803];
	mad.lo.s32 	%r359, %r358, %r351, %r357;
	ld.local.v4.u32 	{%r360, %r361, %r362, %r363}, [%rd976+16];
	add.s64 	%rd804, %rd978, 12884901888;
	shr.s64 	%rd805, %rd804, 32;
	add.s64 	%rd806, %rd131, %rd805;
	shl.b64 	%rd807, %rd806, 2;
	add.s64 	%rd808, %rd5, %rd807;
	ld.local.u32 	%r364, [%rd808];
	mad.lo.s32 	%r365, %r364, %r360, %r359;
	add.s64 	%rd809, %rd978, 8589934592;
	shr.s64 	%rd810, %rd809, 32;
	add.s64 	%rd811, %rd131, %rd810;
	shl.b64 	%rd812, %rd811, 2;
	add.s64 	%rd813, %rd5, %rd812;
	ld.local.u32 	%r366, [%rd813];
	mad.lo.s32 	%r367, %r366, %r361, %r365;
	add.s64 	%rd814, %rd978, 4294967296;
	shr.s64 	%rd815, %rd814, 32;
	add.s64 	%rd816, %rd131, %rd815;
	shl.b64 	%rd817, %rd816, 2;
	add.s64 	%rd818, %rd5, %rd817;
	ld.local.u32 	%r368, [%rd818];
	mad.lo.s32 	%r369, %r368, %r362, %r367;
	shr.s64 	%rd819, %rd978, 32;
	add.s64 	%rd820, %rd131, %rd819;
	shl.b64 	%rd821, %rd820, 2;
	add.s64 	%rd822, %rd5, %rd821;
	ld.local.u32 	%r370, [%rd822];
	mad.lo.s32 	%r426, %r370, %r363, %r369;
	add.s64 	%rd979, %rd979, -16;
	add.s64 	%rd978, %rd978, -68719476736;
	add.s64 	%rd977, %rd977, -64;
	add.s64 	%rd976, %rd976, 64;
	setp.ne.s64 	%p47, %rd979, 0;
	@%p47 bra 	$L__BB0_63;
$L__BB0_64:
	setp.eq.s64 	%p48, %rd105, 0;
	@%p48 bra 	$L__BB0_72;
	and.b64  	%rd118, %rd131, 7;
	setp.lt.u64 	%p49, %rd105, 8;
	@%p49 bra 	$L__BB0_67;
	shl.b64 	%rd823, %rd981, 2;
	add.s64 	%rd824, %rd6, %rd823;
	ld.local.u32 	%r372, [%rd824];
	not.b64 	%rd825, %rd981;
	cvt.s64.s32 	%rd826, %rd825;
	add.s64 	%rd827, %rd131, %rd826;
	shl.b64 	%rd828, %rd827, 2;
	add.s64 	%rd829, %rd5, %rd828;
	ld.local.u32 	%r373, [%rd829];
	mad.lo.s32 	%r374, %r373, %r372, %r426;
	add.s64 	%rd830, %rd823, 4;
	and.b64  	%rd831, %rd830, 17179869180;
	add.s64 	%rd832, %rd6, %rd831;
	ld.local.u32 	%r375, [%rd832];
	shl.b64 	%rd833, %rd981, 32;
	sub.s64 	%rd834, -8589934592, %rd833;
	shr.s64 	%rd835, %rd834, 32;
	add.s64 	%rd836, %rd131, %rd835;
	shl.b64 	%rd837, %rd836, 2;
	add.s64 	%rd838, %rd5, %rd837;
	ld.local.u32 	%r376, [%rd838];
	mad.lo.s32 	%r377, %r376, %r375, %r374;
	add.s64 	%rd839, %rd823, 8;
	and.b64  	%rd840, %rd839, 17179869180;
	add.s64 	%rd841, %rd6, %rd840;
	ld.local.u32 	%r378, [%rd841];
	sub.s64 	%rd842, -12884901888, %rd833;
	shr.s64 	%rd843, %rd842, 32;
	add.s64 	%rd844, %rd131, %rd843;
	shl.b64 	%rd845, %rd844, 2;
	add.s64 	%rd846, %rd5, %rd845;
	ld.local.u32 	%r379, [%rd846];
	mad.lo.s32 	%r380, %r379, %r378, %r377;
	add.s64 	%rd847, %rd823, 12;
	and.b64  	%rd848, %rd847, 17179869180;
	add.s64 	%rd849, %rd6, %rd848;
	ld.local.u32 	%r381, [%rd849];
	sub.s64 	%rd850, -17179869184, %rd833;
	shr.s64 	%rd851, %rd850, 32;
	add.s64 	%rd852, %rd131, %rd851;
	shl.b64 	%rd853, %rd852, 2;
	add.s64 	%rd854, %rd5, %rd853;
	ld.local.u32 	%r382, [%rd854];
	mad.lo.s32 	%r383, %r382, %r381, %r380;
	add.s64 	%rd855, %rd823, 16;
	and.b64  	%rd856, %rd855, 17179869180;
	add.s64 	%rd857, %rd6, %rd856;
	ld.local.u32 	%r384, [%rd857];
	sub.s64 	%rd858, -21474836480, %rd833;
	shr.s64 	%rd859, %rd858, 32;
	add.s64 	%rd860, %rd131, %rd859;
	shl.b64 	%rd861, %rd860, 2;
	add.s64 	%rd862, %rd5, %rd861;
	ld.local.u32 	%r385, [%rd862];
	mad.lo.s32 	%r386, %r385, %r384, %r383;
	add.s64 	%rd863, %rd823, 20;
	and.b64  	%rd864, %rd863, 17179869180;
	add.s64 	%rd865, %rd6, %rd864;
	ld.local.u32 	%r387, [%rd865];
	sub.s64 	%rd866, -25769803776, %rd833;
	shr.s64 	%rd867, %rd866, 32;
	add.s64 	%rd868, %rd131, %rd867;
	shl.b64 	%rd869, %rd868, 2;
	add.s64 	%rd870, %rd5, %rd869;
	ld.local.u32 	%r388, [%rd870];
	mad.lo.s32 	%r389, %r388, %r387, %r386;
	add.s64 	%rd871, %rd823, 24;
	and.b64  	%rd872, %rd871, 17179869180;
	add.s64 	%rd873, %rd6, %rd872;
	ld.local.u32 	%r390, [%rd873];
	sub.s64 	%rd874, -30064771072, %rd833;
	shr.s64 	%rd875, %rd874, 32;
	add.s64 	%rd876, %rd131, %rd875;
	shl.b64 	%rd877, %rd876, 2;
	add.s64 	%rd878, %rd5, %rd877;
	ld.local.u32 	%r391, [%rd878];
	mad.lo.s32 	%r392, %r391, %r390, %r389;
	add.s64 	%rd879, %rd823, 28;
	and.b64  	%rd880, %rd879, 17179869180;
	add.s64 	%rd881, %rd6, %rd880;
	ld.local.u32 	%r393, [%rd881];
	sub.s64 	%rd882, -34359738368, %rd833;
	shr.s64 	%rd883, %rd882, 32;
	add.s64 	%rd884, %rd131, %rd883;
	shl.b64 	%rd885, %rd884, 2;
	add.s64 	%rd886, %rd5, %rd885;
	ld.local.u32 	%r394, [%rd886];
	mad.lo.s32 	%r426, %r394, %r393, %r392;
	add.s64 	%rd887, %rd981, 8;
	and.b64  	%rd981, %rd887, 4294967295;
$L__BB0_67:
	setp.eq.s64 	%p50, %rd118, 0;
	@%p50 bra 	$L__BB0_72;
	setp.lt.u64 	%p51, %rd118, 4;
	@%p51 bra 	$L__BB0_70;
	shl.b64 	%rd888, %rd981, 2;
	add.s64 	%rd889, %rd6, %rd888;
	ld.local.u32 	%r396, [%rd889];
	not.b64 	%rd890, %rd981;
	cvt.s64.s32 	%rd891, %rd890;
	add.s64 	%rd892, %rd131, %rd891;
	shl.b64 	%rd893, %rd892, 2;
	add.s64 	%rd894, %rd5, %rd893;
	ld.local.u32 	%r397, [%rd894];
	mad.lo.s32 	%r398, %r397, %r396, %r426;
	add.s64 	%rd895, %rd888, 4;
	and.b64  	%rd896, %rd895, 17179869180;
	add.s64 	%rd897, %rd6, %rd896;
	ld.local.u32 	%r399, [%rd897];
	shl.b64 	%rd898, %rd981, 32;
	sub.s64 	%rd899, -8589934592, %rd898;
	shr.s64 	%rd900, %rd899, 32;
	add.s64 	%rd901, %rd131, %rd900;
	shl.b64 	%rd902, %rd901, 2;
	add.s64 	%rd903, %rd5, %rd902;
	ld.local.u32 	%r400, [%rd903];
	mad.lo.s32 	%r401, %r400, %r399, %r398;
	add.s64 	%rd904, %rd888, 8;
	and.b64  	%rd905, %rd904, 17179869180;
	add.s64 	%rd906, %rd6, %rd905;
	ld.local.u32 	%r402, [%rd906];
	sub.s64 	%rd907, -12884901888, %rd898;
	shr.s64 	%rd908, %rd907, 32;
	add.s64 	%rd909, %rd131, %rd908;
	shl.b64 	%rd910, %rd909, 2;
	add.s64 	%rd911, %rd5, %rd910;
	ld.local.u32 	%r403, [%rd911];
	mad.lo.s32 	%r404, %r403, %r402, %r401;
	add.s64 	%rd912, %rd888, 12;
	and.b64  	%rd913, %rd912, 17179869180;
	add.s64 	%rd914, %rd6, %rd913;
	ld.local.u32 	%r405, [%rd914];
	sub.s64 	%rd915, -17179869184, %rd898;
	shr.s64 	%rd916, %rd915, 32;
	add.s64 	%rd917, %rd131, %rd916;
	shl.b64 	%rd918, %rd917, 2;
	add.s64 	%rd919, %rd5, %rd918;
	ld.local.u32 	%r406, [%rd919];
	mad.lo.s32 	%r426, %r406, %r405, %r404;
	add.s64 	%rd920, %rd981, 4;
	and.b64  	%rd981, %rd920, 4294967295;
$L__BB0_70:
	setp.eq.s64 	%p52, %rd983, 0;
	@%p52 bra 	$L__BB0_72;
$L__BB0_71:
	.pragma "nounroll";
	shl.b64 	%rd921, %rd981, 2;
	add.s64 	%rd922, %rd6, %rd921;
	ld.local.u32 	%r407, [%rd922];
	not.b64 	%rd923, %rd981;
	cvt.s64.s32 	%rd924, %rd923;
	add.s64 	%rd925, %rd131, %rd924;
	shl.b64 	%rd926, %rd925, 2;
	add.s64 	%rd927, %rd5, %rd926;
	ld.local.u32 	%r408, [%rd927];
	mad.lo.s32 	%r426, %r408, %r407, %r426;
	add.s64 	%rd928, %rd981, 1;
	and.b64  	%rd981, %rd928, 4294967295;
	add.s64 	%rd983, %rd983, -1;
	setp.ne.s64 	%p53, %rd983, 0;
	@%p53 bra 	$L__BB0_71;
$L__BB0_72:
	cvt.s64.s32 	%rd985, %r426;
	bra.uni 	$L__BB0_74;
$L__BB0_73:
	ld.local.u32 	%r307, [%rd49];
	shl.b64 	%rd726, %rd964, 2;
	add.s64 	%rd727, %rd3, %rd726;
	ld.local.u32 	%r308, [%rd727];
	sub.s32 	%r309, %r307, %r308;
	shl.b64 	%rd728, %rd133, 2;
	add.s64 	%rd729, %rd6, %rd728;
	st.local.u32 	[%rd729], %r309;
	mov.b64 	%rd985, 0;
$L__BB0_74:
	ld.param.u64 	%rd939, [_Z17tensorConcatFloatPPfPPlllS_S1_li_param_4];
	cvta.to.global.u64 	%rd929, %rd129;
	shl.b64 	%rd930, %rd964, 3;
	add.s64 	%rd931, %rd929, %rd930;
	ld.global.u64 	%rd932, [%rd931];
	cvta.to.global.u64 	%rd933, %rd932;
	shl.b64 	%rd934, %rd985, 2;
	add.s64 	%rd935, %rd933, %rd934;
	ld.global.f32 	%f1, [%rd935];
	cvta.to.global.u64 	%rd936, %rd939;
	mul.wide.s32 	%rd937, %r1, 4;
	add.s64 	%rd938, %rd936, %rd937;
	st.global.f32 	[%rd938], %f1;
$L__BB0_75:
	ret;

}


// ===== COMPILED SASS (sm_100) =====

	.target	sm_100

	.elftype	@"ET_EXEC"


//--------------------- .note.nv.tkinfo           --------------------------
	.section	.note.nv.tkinfo,"",@"SHT_NOTE"
	.sectionflags	@"SHF_NOTE_NV_TKINFO"
	.tkinfo
        /*0018*/ 	.word	0x00000002
        /*0030*/ 	.string	""
        /*0030*/ 	.string	"ptxas"
        /*0030*/ 	.string	"Cuda compilation tools, release 13.0, V13.0.88"
        /*0030*/ 	.string	"Build cuda_13.0.r13.0/compiler.36424714_0"
        /*0030*/ 	.string	"-arch sm_100 -m 64 "



//--------------------- .note.nv.cuinfo           --------------------------
	.section	.note.nv.cuinfo,"",@"SHT_NOTE"
	.sectionflags	@"SHF_NOTE_NV_CUINFO"
        /*0018*/ 	.short	0x0002
        /*001a*/ 	.short	0x0064
        /*001c*/ 	.short	0x0082
	.zero		2


//--------------------- .nv.info                  --------------------------
	.section	.nv.info,"",@"SHT_CUDA_INFO"
	.align	4


	//----- nvinfo : EIATTR_REGCOUNT
	.align		4
        /*0000*/ 	.byte	0x04, 0x2f
        /*0002*/ 	.short	(.L_1 - .L_0)
	.align		4
.L_0:
        /*0004*/ 	.word	index@(_Z17tensorConcatFloatPPfPPlllS_S1_li)
        /*0008*/ 	.word	0x00000020


	//----- nvinfo : EIATTR_FRAME_SIZE
	.align		4
.L_1:
        /*000c*/ 	.byte	0x04, 0x11
        /*000e*/ 	.short	(.L_3 - .L_2)
	.align		4
.L_2:
        /*0010*/ 	.word	index@(_Z17tensorConcatFloatPPfPPlllS_S1_li)
        /*0014*/ 	.word	0x00000060


	//----- nvinfo : EIATTR_MIN_STACK_SIZE
	.align		4
.L_3:
        /*0018*/ 	.byte	0x04, 0x12
        /*001a*/ 	.short	(.L_5 - .L_4)
	.align		4
.L_4:
        /*001c*/ 	.word	index@(_Z17tensorConcatFloatPPfPPlllS_S1_li)
        /*0020*/ 	.word	0x00000060
.L_5:


//--------------------- .nv.compat                --------------------------
	.section	.nv.compat,"",@"SHT_CUDA_COMPAT_INFO"
	.align	4
        /*0000*/ 	.byte	0x02, 0x09, 0x00, 0x00, 0x02, 0x02, 0x01, 0x00, 0x02, 0x05, 0x05, 0x00, 0x03, 0x07, 0x01, 0x01
        /*0010*/ 	.byte	0x02, 0x03, 0x00, 0x00, 0x02, 0x06, 0x01, 0x00, 0x04, 0x0b, 0x08, 0x00, 0x09, 0x00, 0x00, 0x00
        /*0020*/ 	.byte	0x00, 0x00, 0x00, 0x00


//--------------------- .nv.info._Z17tensorConcatFloatPPfPPlllS_S1_li --------------------------
	.section	.nv.info._Z17tensorConcatFloatPPfPPlllS_S1_li,"",@"SHT_CUDA_INFO"
	.sectionflags	@""
	.align	4


	//----- nvinfo : EIATTR_CUDA_API_VERSION
	.align		4
        /*0000*/ 	.byte	0x04, 0x37
        /*0002*/ 	.short	(.L_7 - .L_6)
.L_6:
        /*0004*/ 	.word	0x00000082


	//----- nvinfo : EIATTR_KPARAM_INFO
	.align		4
.L_7:
        /*0008*/ 	.byte	0x04, 0x17
        /*000a*/ 	.short	(.L_9 - .L_8)
.L_8:
        /*000c*/ 	.word	0x00000000
        /*0010*/ 	.short	0x0007
        /*0012*/ 	.short	0x0038
        /*0014*/ 	.byte	0x00, 0xf0, 0x11, 0x00


	//----- nvinfo : EIATTR_KPARAM_INFO
	.align		4
.L_9:
        /*0018*/ 	.byte	0x04, 0x17
        /*001a*/ 	.short	(.L_11 - .L_10)
.L_10:
        /*001c*/ 	.word	0x00000000
        /*0020*/ 	.short	0x0006
        /*0022*/ 	.short	0x0030
        /*0024*/ 	.byte	0x00, 0xf0, 0x21, 0x00


	//----- nvinfo : EIATTR_KPARAM_INFO
	.align		4
.L_11:
        /*0028*/ 	.byte	0x04, 0x17
        /*002a*/ 	.short	(.L_13 - .L_12)
.L_12:
        /*002c*/ 	.word	0x00000000
        /*0030*/ 	.short	0x0005
        /*0032*/ 	.short	0x0028
        /*0034*/ 	.byte	0x00, 0xf5, 0x21, 0x00


	//----- nvinfo : EIATTR_KPARAM_INFO
	.align		4
.L_13:
        /*0038*/ 	.byte	0x04, 0x17
        /*003a*/ 	.short	(.L_15 - .L_14)
.L_14:
        /*003c*/ 	.word	0x00000000
        /*0040*/ 	.short	0x0004
        /*0042*/ 	.short	0x0020
        /*0044*/ 	.byte	0x00, 0xf5, 0x21, 0x00


	//----- nvinfo : EIATTR_KPARAM_INFO
	.align		4
.L_15:
        /*0048*/ 	.byte	0x04, 0x17
        /*004a*/ 	.short	(.L_17 - .L_16)
.L_16:
        /*004c*/ 	.word	0x00000000
        /*0050*/ 	.short	0x0003
        /*0052*/ 	.short	0x0018
        /*0054*/ 	.byte	0x00, 0xf0, 0x21, 0x00


	//----- nvinfo : EIATTR_KPARAM_INFO
	.align		4
.L_17:
        /*0058*/ 	.byte	0x04, 0x17
        /*005a*/ 	.short	(.L_19 - .L_18)
.L_18:
        /*005c*/ 	.word	0x00000000
        /*0060*/ 	.short	0x0002
        /*0062*/ 	.short	0x0010
        /*0064*/ 	.byte	0x00, 0xf0, 0x21, 0x00


	//----- nvinfo : EIATTR_KPARAM_INFO
	.align		4
.L_19:
        /*0068*/ 	.byte	0x04, 0x17
        /*006a*/ 	.short	(.L_21 - .L_20)
.L_20:
        /*006c*/ 	.word	0x00000000
        /*0070*/ 	.short	0x0001
        /*0072*/ 	.short	0x0008
        /*0074*/ 	.byte	0x00, 0xf5, 0x21, 0x00


	//----- nvinfo : EIATTR_KPARAM_INFO
	.align		4
.L_21:
        /*0078*/ 	.byte	0x04, 0x17
        /*007a*/ 	.short	(.L_23 - .L_22)
.L_22:
        /*007c*/ 	.word	0x00000000
        /*0080*/ 	.short	0x0000
        /*0082*/ 	.short	0x0000
        /*0084*/ 	.byte	0x00, 0xf5, 0x21, 0x00


	//----- nvinfo : EIATTR_SPARSE_MMA_MASK
	.align		4
.L_23:
        /*0088*/ 	.byte	0x03, 0x50
        /*008a*/ 	.short	0x0000


	//----- nvinfo : EIATTR_MAXREG_COUNT
	.align		4
        /*008c*/ 	.byte	0x03, 0x1b
        /*008e*/ 	.short	0x00ff


	//----- nvinfo : EIATTR_MERCURY_ISA_VERSION
	.align		4
        /*0090*/ 	.byte	0x03, 0x5f
        /*0092*/ 	.short	0x0101


	//----- nvinfo : EIATTR_VRC_CTA_INIT_COUNT
	.align		4
        /*0094*/ 	.byte	0x02, 0x4a
	.zero		1
	.zero		1


	//----- nvinfo : EIATTR_EXIT_INSTR_OFFSETS
	.align		4
        /*0098*/ 	.byte	0x04, 0x1c
        /*009a*/ 	.short	(.L_25 - .L_24)


	//   ....[0]....
.L_24:
        /*009c*/ 	.word	0x00000080


	//   ....[1]....
        /*00a0*/ 	.word	0x00008da0


	//----- nvinfo : EIATTR_CRS_STACK_SIZE
	.align		4
.L_25:
        /*00a4*/ 	.byte	0x04, 0x1e
        /*00a6*/ 	.short	(.L_27 - .L_26)
.L_26:
        /*00a8*/ 	.word	0x00000000


	//----- nvinfo : EIATTR_CBANK_PARAM_SIZE
	.align		4
.L_27:
        /*00ac*/ 	.byte	0x03, 0x19
        /*00ae*/ 	.short	0x003c


	//----- nvinfo : EIATTR_PARAM_CBANK
	.align		4
        /*00b0*/ 	.byte	0x04, 0x0a
        /*00b2*/ 	.short	(.L_29 - .L_28)
	.align		4
.L_28:
        /*00b4*/ 	.word	index@(.nv.constant0._Z17tensorConcatFloatPPfPPlllS_S1_li)
        /*00b8*/ 	.short	0x0380
        /*00ba*/ 	.short	0x003c


	//----- nvinfo : EIATTR_SW_WAR
	.align		4
.L_29:
        /*00bc*/ 	.byte	0x04, 0x36
        /*00be*/ 	.short	(.L_31 - .L_30)
.L_30:
        /*00c0*/ 	.word	0x00000008
.L_31:


//--------------------- .nv.callgraph             --------------------------
	.section	.nv.callgraph,"",@"SHT_CUDA_CALLGRAPH"
	.align	4
	.sectionentsize	8
	.align		4
        /*0000*/ 	.word	0x00000000
	.align		4
        /*0004*/ 	.word	0xffffffff
	.align		4
        /*0008*/ 	.word	0x00000000
	.align		4
        /*000c*/ 	.word	0xfffffffe
	.align		4
        /*0010*/ 	.word	0x00000000
	.align		4
        /*0014*/ 	.word	0xfffffffd
	.align		4
        /*0018*/ 	.word	0x00000000
	.align		4
        /*001c*/ 	.word	0xfffffffc


//--------------------- .text._Z17tensorConcatFloatPPfPPlllS_S1_li --------------------------
	.section	.text._Z17tensorConcatFloatPPfPPlllS_S1_li,"ax",@progbits
	.align	128
        .global         _Z17tensorConcatFloatPPfPPlllS_S1_li
        .type           _Z17tensorConcatFloatPPfPPlllS_S1_li,@function
        .size           _Z17tensorConcatFloatPPfPPlllS_S1_li,(.L_x_44 - _Z17tensorConcatFloatPPfPPlllS_S1_li)
        .other          _Z17tensorConcatFloatPPfPPlllS_S1_li,@"STO_CUDA_ENTRY STV_DEFAULT"
_Z17tensorConcatFloatPPfPPlllS_S1_li:
.text._Z17tensorConcatFloatPPfPPlllS_S1_li:
[----:B------:R-:W0:Y:S01]  /*0000*/  LDC R1, c[0x0][0x37c] ;  /* 0x0000df00ff017b82 */ /* 0x000e220000000800 */
[----:B------:R-:W1:Y:S01]  /*0010*/  S2R R5, SR_CTAID.X ;  /* 0x0000000000057919 */ /* 0x000e620000002500 */
[----:B------:R-:W1:Y:S01]  /*0020*/  LDCU UR4, c[0x0][0x360] ;  /* 0x00006c00ff0477ac */ /* 0x000e620008000800 */
[----:B0-----:R-:W-:Y:S01]  /*0030*/  VIADD R1, R1, 0xffffffa0 ;  /* 0xffffffa001017836 */ /* 0x001fe20000000000 */
[----:B------:R-:W1:Y:S01]  /*0040*/  S2R R0, SR_TID.X ;  /* 0x0000000000007919 */ /* 0x000e620000002100 */
[----:B------:R-:W0:Y:S01]  /*0050*/  LDCU UR5, c[0x0][0x3b8] ;  /* 0x00007700ff0577ac */ /* 0x000e220008000800 */
[----:B-1----:R-:W-:-:S05]  /*0060*/  IMAD R5, R5, UR4, R0 ;  /* 0x0000000405057c24 */ /* 0x002fca000f8e0200 */
[----:B0-----:R-:W-:-:S13]  /*0070*/  ISETP.GE.AND P0, PT, R5, UR5, PT ;  /* 0x0000000505007c0c */ /* 0x001fda000bf06270 */
[----:B------:R-:W-:Y:S05]  /*0080*/  @P0 EXIT ;  /* 0x000000000000094d */ /* 0x000fea0003800000 */
[----:B------:R-:W0:Y:S01]  /*0090*/  LDC.64 R8, c[0x0][0x398] ;  /* 0x0000e600ff087b82 */ /* 0x000e220000000a00 */
[----:B------:R-:W-:Y:S01]  /*00a0*/  IMAD.MOV.U32 R12, RZ, RZ, 0x1 ;  /* 0x00000001ff0c7424 */ /* 0x000fe200078e00ff */
[----:B------:R-:W-:Y:S01]  /*00b0*/  CS2R R14, SRZ ;  /* 0x00000000000e7805 */ /* 0x000fe2000001ff00 */
[----:B------:R-:W-:Y:S01]  /*00c0*/  IMAD.MOV.U32 R13, RZ, RZ, RZ ;  /* 0x000000ffff0d7224 */ /* 0x000fe200078e00ff */
[----:B------:R-:W1:Y:S04]  /*00d0*/  LDCU.64 UR8, c[0x0][0x358] ;  /* 0x00006b00ff0877ac */ /* 0x000e680008000a00 */
[----:B------:R2:W-:Y:S01]  /*00e0*/  STL.128 [R1], R12 ;  /* 0x0000000c01007387 */ /* 0x0005e20000100c00 */
[----:B0-----:R-:W-:-:S04]  /*00f0*/  ISETP.GE.U32.AND P0, PT, R8, 0x2, PT ;  /* 0x000000020800780c */ /* 0x001fc80003f06070 */
[----:B------:R-:W-:-:S13]  /*0100*/  ISETP.GE.AND.EX P0, PT, R9, RZ, PT, P0 ;  /* 0x000000ff0900720c */ /* 0x000fda0003f06300 */
[----:B-12---:R-:W-:Y:S05]  /*0110*/  @!P0 BRA `(.L_x_0) ;  /* 0x0000001000848947 */ /* 0x006fea0003800000 */
[----:B------:R-:W-:Y:S01]  /*0120*/  IADD3 R0, P1, PT, R8, -0x2, RZ ;  /* 0xfffffffe08007810 */ /* 0x000fe20007f3e0ff */
[----:B------:R-:W-:Y:S02]  /*0130*/  IMAD.MOV.U32 R6, RZ, RZ, -0x1 ;  /* 0xffffffffff067424 */ /* 0x000fe400078e00ff */
[----:B------:R-:W-:Y:S01]  /*0140*/  IMAD.MOV.U32 R7, RZ, RZ, -0x1 ;  /* 0xffffffffff077424 */ /* 0x000fe200078e00ff */
[----:B------:R-:W-:Y:S01]  /*0150*/  ISETP.GE.U32.AND P2, PT, R0, 0xf, PT ;  /* 0x0000000f0000780c */ /* 0x000fe20003f46070 */
[----:B------:R-:W-:Y:S01]  /*0160*/  IMAD.MOV.U32 R4, RZ, RZ, RZ ;  /* 0x000000ffff047224 */ /* 0x000fe200078e00ff */
[----:B------:R-:W-:Y:S01]  /*0170*/  IADD3.X R0, PT, PT, R9, -0x1, RZ, P1, !PT ;  /* 0xffffffff09007810 */ /* 0x000fe20000ffe4ff */
[----:B------:R-:W-:-:S03]  /*0180*/  IMAD.WIDE.U32 R6, R8, 0x1, R6 ;  /* 0x0000000108067825 */ /* 0x000fc600078e0006 */
[----:B------:R-:W-:Y:S01]  /*0190*/  ISETP.GE.U32.AND.EX P2, PT, R0, RZ, PT, P2 ;  /* 0x000000ff0000720c */ /* 0x000fe20003f46120 */
[----:B------:R-:W-:Y:S01]  /*01a0*/  IMAD.MOV.U32 R0, RZ, RZ, 0x1 ;  /* 0x00000001ff007424 */ /* 0x000fe200078e00ff */
[----:B------:R-:W-:-:S04]  /*01b0*/  LOP3.LUT R28, R6, 0xf, RZ, 0xc0, !PT ;  /* 0x0000000f061c7812 */ /* 0x000fc800078ec0ff */
[----:B------:R-:W-:-:S04]  /*01c0*/  ISETP.NE.U32.AND P1, PT, R28, RZ, PT ;  /* 0x000000ff1c00720c */ /* 0x000fc80003f25070 */
[----:B------:R-:W-:-:S03]  /*01d0*/  ISETP.NE.AND.EX P1, PT, RZ, RZ, PT, P1 ;  /* 0x000000ffff00720c */ /* 0x000fc60003f25310 */
[----:B------:R-:W-:Y:S10]  /*01e0*/  @!P2 BRA `(.L_x_1) ;  /* 0x0000000000eca947 */ /* 0x000ff40003800000 */
[----:B------:R-:W0:Y:S01]  /*01f0*/  LDC.64 R2, c[0x0][0x3a8] ;  /* 0x0000ea00ff027b82 */ /* 0x000e220000000a00 */
[----:B------:R-:W-:Y:S01]  /*0200*/  IADD3 R25, PT, PT, R7, R9, RZ ;  /* 0x0000000907197210 */ /* 0x000fe20007ffe0ff */
[----:B------:R-:W-:Y:S01]  /*0210*/  VIADD R24, R1, 0x20 ;  /* 0x0000002001187836 */ /* 0x000fe20000000000 */
[----:B------:R-:W-:Y:S01]  /*0220*/  LOP3.LUT R27, R6, 0xfffffff0, RZ, 0xc0, !PT ;  /* 0xfffffff0061b7812 */ /* 0x000fe200078ec0ff */
[----:B------:R-:W-:Y:S02]  /*0230*/  IMAD.MOV.U32 R0, RZ, RZ, 0x1 ;  /* 0x00000001ff007424 */ /* 0x000fe400078e00ff */
[----:B------:R-:W-:Y:S02]  /*0240*/  IMAD.MOV.U32 R4, RZ, RZ, RZ ;  /* 0x000000ffff047224 */ /* 0x000fe400078e00ff */
[----:B------:R-:W-:Y:S01]  /*0250*/  IMAD.MOV.U32 R21, RZ, RZ, 0x1 ;  /* 0x00000001ff157424 */ /* 0x000fe200078e00ff */
[----:B0-----:R-:W-:-:S04]  /*0260*/  LEA R2, P2, R8, R2, 0x3 ;  /* 0x0000000208027211 */ /* 0x001fc800078418ff */
[----:B------:R-:W-:Y:S02]  /*0270*/  LEA.HI.X R3, R8, R3, R9, 0x3, P2 ;  /* 0x0000000308037211 */ /* 0x000fe400010f1c09 */
[----:B------:R-:W-:-:S04]  /*0280*/  IADD3 R2, P2, PT, R2, -0x40, RZ ;  /* 0xffffffc002027810 */ /* 0x000fc80007f5e0ff */
[----:B------:R-:W-:-:S09]  /*0290*/  IADD3.X R3, PT, PT, R3, -0x1, RZ, P2, !PT ;  /* 0xffffffff03037810 */ /* 0x000fd200017fe4ff */
.L_x_2:
[----:B------:R-:W2:Y:S04]  /*02a0*/  LDG.E R10, desc[UR8][R2.64+0x38] ;  /* 0x00003808020a7981 */ /* 0x000ea8000c1e1900 */
[----:B------:R-:W3:Y:S04]  /*02b0*/  LDG.E R12, desc[UR8][R2.64+0x30] ;  /* 0x00003008020c7981 */ /* 0x000ee8000c1e1900 */
[----:B------:R-:W4:Y:S04]  /*02c0*/  LDG.E R11, desc[UR8][R2.64+0x28] ;  /* 0x00002808020b7981 */ /* 0x000f28000c1e1900 */
[----:B------:R-:W5:Y:S04]  /*02d0*/  LDG.E R20, desc[UR8][R2.64+0x20] ;  /* 0x0000200802147981 */ /* 0x000f68000c1e1900 */
        /* <DEDUP_REMOVED lines=9> */
[----:B------:R-:W5:Y:S01]  /*0370*/  LDG.E R26, desc[UR8][R2.64+-0x40] ;  /* 0xffffc008021a7981 */ /* 0x000f62000c1e1900 */
[----:B--2---:R-:W-:-:S04]  /*0380*/  IMAD R29, R10, R21, RZ ;  /* 0x000000150a1d7224 */ /* 0x004fc800078e02ff */
[----:B---3--:R-:W-:Y:S02]  /*0390*/  IMAD R10, R29, R12, RZ ;  /* 0x0000000c1d0a7224 */ /* 0x008fe400078e02ff */
[----:B------:R-:W2:Y:S02]  /*03a0*/  LDG.E R12, desc[UR8][R2.64] ;  /* 0x00000008020c7981 */ /* 0x000ea4000c1e1900 */
[----:B----4-:R-:W-:-:S04]  /*03b0*/  IMAD R11, R10, R11, RZ ;  /* 0x0000000b0a0b7224 */ /* 0x010fc800078e02ff */
[----:B-----5:R-:W-:-:S04]  /*03c0*/  IMAD R20, R11, R20, RZ ;  /* 0x000000140b147224 */ /* 0x020fc800078e02ff */
[----:B------:R-:W-:Y:S02]  /*03d0*/  IMAD R21, R20, R15, RZ ;  /* 0x0000000f14157224 */ /* 0x000fe400078e02ff */
[----:B------:R0:W3:Y:S02]  /*03e0*/  LDG.E R15, desc[UR8][R2.64+-0x18] ;  /* 0xffffe808020f7981 */ /* 0x0000e4000c1e1900 */
[----:B------:R-:W-:-:S04]  /*03f0*/  IMAD R22, R21, R22, RZ ;  /* 0x0000001615167224 */ /* 0x000fc800078e02ff */
[----:B------:R-:W-:Y:S01]  /*0400*/  IMAD R23, R22, R23, RZ ;  /* 0x0000001716177224 */ /* 0x000fe200078e02ff */
[----:B------:R-:W-:-:S04]  /*0410*/  IADD3 R0, P2, PT, R0, 0x10, RZ ;  /* 0x0000001000007810 */ /* 0x000fc80007f5e0ff */
[----:B------:R1:W-:Y:S01]  /*0420*/  STL.128 [R24+-0x10], R20 ;  /* 0xfffff01418007387 */ /* 0x0003e20000100c00 */
[----:B------:R-:W-:Y:S01]  /*0430*/  IMAD.X R4, RZ, RZ, R4, P2 ;  /* 0x000000ffff047224 */ /* 0x000fe200010e0604 */
[----:B-1----:R-:W-:-:S04]  /*0440*/  IADD3 R20, P3, PT, R0, -R27, RZ ;  /* 0x8000001b00147210 */ /* 0x002fc80007f7e0ff */
[----:B------:R-:W-:Y:S01]  /*0450*/  ISETP.NE.U32.AND P2, PT, R20, 0x1, PT ;  /* 0x000000011400780c */ /* 0x000fe20003f45070 */
[----:B------:R-:W-:-:S05]  /*0460*/  IMAD.X R20, R4, 0x1, ~R25, P3 ;  /* 0x0000000104147824 */ /* 0x000fca00018e0e19 */
[----:B------:R-:W-:Y:S02]  /*0470*/  ISETP.NE.AND.EX P2, PT, R20, RZ, PT, P2 ;  /* 0x000000ff1400720c */ /* 0x000fe40003f45320 */
[----:B0-----:R-:W-:Y:S01]  /*0480*/  IADD3 R2, P3, PT, R2, -0x80, RZ ;  /* 0xffffff8002027810 */ /* 0x001fe20007f7e0ff */
[----:B------:R-:W-:Y:S03]  /*0490*/  STL [R24+-0x1c], R29 ;  /* 0xffffe41d18007387 */ /* 0x000fe60000100800 */
[----:B------:R-:W-:Y:S01]  /*04a0*/  IADD3.X R3, PT, PT, R3, -0x1, RZ, P3, !PT ;  /* 0xffffffff03037810 */ /* 0x000fe20001ffe4ff */
[----:B------:R-:W-:Y:S01]  /*04b0*/  STL.64 [R24+-0x18], R10 ;  /* 0xffffe80a18007387 */ /* 0x000fe20000100a00 */
[----:B--2---:R-:W-:-:S04]  /*04c0*/  IMAD R12, R23, R12, RZ ;  /* 0x0000000c170c7224 */ /* 0x004fc800078e02ff */
[----:B------:R-:W-:-:S04]  /*04d0*/  IMAD R13, R12, R13, RZ ;  /* 0x0000000d0c0d7224 */ /* 0x000fc800078e02ff */
[----:B------:R-:W-:-:S04]  /*04e0*/  IMAD R14, R13, R14, RZ ;  /* 0x0000000e0d0e7224 */ /* 0x000fc800078e02ff */
[----:B---3--:R-:W-:-:S04]  /*04f0*/  IMAD R15, R14, R15, RZ ;  /* 0x0000000f0e0f7224 */ /* 0x008fc800078e02ff */
[----:B------:R-:W-:-:S04]  /*0500*/  IMAD R16, R15, R16, RZ ;  /* 0x000000100f107224 */ /* 0x000fc800078e02ff */
[----:B------:R-:W-:-:S04]  /*0510*/  IMAD R17, R16, R17, RZ ;  /* 0x0000001110117224 */ /* 0x000fc800078e02ff */
[----:B------:R-:W-:-:S04]  /*0520*/  IMAD R18, R17, R18, RZ ;  /* 0x0000001211127224 */ /* 0x000fc800078e02ff */
[----:B------:R-:W-:-:S04]  /*0530*/  IMAD R19, R18, R19, RZ ;  /* 0x0000001312137224 */ /* 0x000fc800078e02ff */
[----:B------:R-:W-:Y:S01]  /*0540*/  IMAD R21, R19, R26, RZ ;  /* 0x0000001a13157224 */ /* 0x000fe200078e02ff */
[----:B------:R-:W-:Y:S04]  /*0550*/  STL.128 [R24], R12 ;  /* 0x0000000c18007387 */ /* 0x000fe80000100c00 */
[----:B------:R-:W-:Y:S04]  /*0560*/  STL.128 [R24+0x10], R16 ;  /* 0x0000101018007387 */ /* 0x000fe80000100c00 */
[----:B------:R0:W-:Y:S02]  /*0570*/  STL [R24+0x20], R21 ;  /* 0x0000201518007387 */ /* 0x0001e40000100800 */
[----:B0-----:R-:W-:Y:S01]  /*0580*/  VIADD R24, R24, 0x40 ;  /* 0x0000004018187836 */ /* 0x001fe20000000000 */
[----:B------:R-:W-:Y:S06]  /*0590*/  @P2 BRA `(.L_x_2) ;  /* 0xfffffffc00402947 */ /* 0x000fec000383ffff */
.L_x_1:
[----:B------:R-:W-:Y:S05]  /*05a0*/  @!P1 BRA `(.L_x_0) ;  /* 0x0000000c00609947 */ /* 0x000fea0003800000 */
[----:B------:R-:W-:Y:S02]  /*05b0*/  ISETP.GE.U32.AND P2, PT, R28, 0x8, PT ;  /* 0x000000081c00780c */ /* 0x000fe40003f46070 */
[----:B------:R-:W-:Y:S02]  /*05c0*/  LOP3.LUT R12, R6, 0x7, RZ, 0xc0, !PT ;  /* 0x00000007060c7812 */ /* 0x000fe400078ec0ff */
[----:B------:R-:W-:Y:S02]  /*05d0*/  ISETP.GE.U32.AND.EX P2, PT, RZ, RZ, PT, P2 ;  /* 0x000000ffff00720c */ /* 0x000fe40003f46120 */
[----:B------:R-:W-:-:S04]  /*05e0*/  ISETP.NE.U32.AND P1, PT, R12, RZ, PT ;  /* 0x000000ff0c00720c */ /* 0x000fc80003f25070 */
[----:B------:R-:W-:-:S07]  /*05f0*/  ISETP.NE.AND.EX P1, PT, RZ, RZ, PT, P1 ;  /* 0x000000ffff00720c */ /* 0x000fce0003f25310 */
[----:B------:R-:W-:Y:S06]  /*0600*/  @!P2 BRA `(.L_x_3) ;  /* 0x0000000400e0a947 */ /* 0x000fec0003800000 */
[----:B------:R-:W0:Y:S01]  /*0610*/  LDC.64 R10, c[0x0][0x3a8] ;  /* 0x0000ea00ff0a7b82 */ /* 0x000e220000000a00 */
[----:B------:R-:W-:Y:S02]  /*0620*/  IADD3 R3, P2, PT, RZ, RZ, RZ ;  /* 0x000000ffff037210 */ /* 0x000fe40007f5e0ff */
[C---:B------:R-:W-:Y:S02]  /*0630*/  IADD3 R13, P3, PT, -R0.reuse, R8, RZ ;  /* 0x00000008000d7210 */ /* 0x040fe40007f7e1ff */
[----:B------:R-:W-:Y:S02]  /*0640*/  IADD3.X R2, PT, PT, R0, -0x1, RZ, P2, !PT ;  /* 0xffffffff00027810 */ /* 0x000fe400017fe4ff */
[----:B------:R-:W-:Y:S02]  /*0650*/  IADD3.X R4, PT, PT, ~R4, R9, RZ, P3, !PT ;  /* 0x0000000904047210 */ /* 0x000fe40001ffe5ff */
[----:B------:R-:W-:Y:S02]  /*0660*/  SHF.R.S64 R2, R3, 0x1e, R2 ;  /* 0x0000001e03027819 */ /* 0x000fe40000001002 */
[----:B0-----:R-:W-:-:S04]  /*0670*/  LEA R14, P3, R13, R10, 0x3 ;  /* 0x0000000a0d0e7211 */ /* 0x001fc800078618ff */
[----:B------:R-:W-:Y:S01]  /*0680*/  LEA.HI.X R15, R13, R11, R4, 0x3, P3 ;  /* 0x0000000b0d0f7211 */ /* 0x000fe200018f1c04 */
[----:B------:R-:W-:-:S05]  /*0690*/  IMAD.IADD R4, R1, 0x1, R2 ;  /* 0x0000000101047824 */ /* 0x000fca00078e0202 */
[----:B------:R-:W2:Y:S04]  /*06a0*/  LDG.E R15, desc[UR8][R14.64] ;  /* 0x000000080e0f7981 */ /* 0x000ea8000c1e1900 */
[----:B------:R-:W2:Y:S01]  /*06b0*/  LDL R4, [R4] ;  /* 0x0000000004047983 */ /* 0x000ea20000100800 */
[C---:B------:R-:W-:Y:S01]  /*06c0*/  VIADD R21, R0.reuse, 0x1 ;  /* 0x0000000100157836 */ /* 0x040fe20000000000 */
[----:B------:R-:W-:Y:S01]  /*06d0*/  SHF.R.S64 R2, RZ, 0x1e, R0 ;  /* 0x0000001eff027819 */ /* 0x000fe20000001000 */
[----:B------:R-:W-:-:S03]  /*06e0*/  IMAD.U32 R22, R0, 0x4, R1 ;  /* 0x0000000400167824 */ /* 0x000fc600078e0001 */
[----:B------:R-:W-:Y:S01]  /*06f0*/  IADD3 R13, P3, PT, -R21, R8, RZ ;  /* 0x00000008150d7210 */ /* 0x000fe20007f7e1ff */
[----:B------:R-:W-:-:S03]  /*0700*/  IMAD.IADD R19, R1, 0x1, R2 ;  /* 0x0000000101137824 */ /* 0x000fc600078e0202 */
[----:B------:R-:W-:Y:S02]  /*0710*/  IADD3.X R18, PT, PT, R9, -0x1, RZ, P3, !PT ;  /* 0xffffffff09127810 */ /* 0x000fe40001ffe4ff */
[----:B------:R-:W-:-:S04]  /*0720*/  LEA R16, P3, R13, R10, 0x3 ;  /* 0x0000000a0d107211 */ /* 0x000fc800078618ff */
[----:B------:R-:W-:-:S06]  /*0730*/  LEA.HI.X R17, R13, R11, R18, 0x3, P3 ;  /* 0x0000000b0d117211 */ /* 0x000fcc00018f1c12 */
[----:B------:R-:W3:Y:S01]  /*0740*/  LDG.E R17, desc[UR8][R16.64] ;  /* 0x0000000810117981 */ /* 0x000ee2000c1e1900 */
[----:B--2---:R-:W-:-:S05]  /*0750*/  IMAD R13, R4, R15, RZ ;  /* 0x0000000f040d7224 */ /* 0x004fca00078e02ff */
[----:B------:R0:W-:Y:S04]  /*0760*/  STL [R22], R13 ;  /* 0x0000000d16007387 */ /* 0x0001e80000100800 */
[----:B------:R1:W3:Y:S01]  /*0770*/  LDL R18, [R19] ;  /* 0x0000000013127983 */ /* 0x0002e20000100800 */
[C---:B------:R-:W-:Y:S02]  /*0780*/  VIADD R23, R0.reuse, 0x2 ;  /* 0x0000000200177836 */ /* 0x040fe40000000000 */
[----:B------:R-:W-:Y:S01]  /*0790*/  IMAD.SHL.U32 R4, R21, 0x4, RZ ;  /* 0x0000000415047824 */ /* 0x000fe200078e00ff */
[----:B------:R-:W-:Y:S02]  /*07a0*/  IADD3.X R2, PT, PT, R0, 0x1, RZ, P2, !PT ;  /* 0x0000000100027810 */ /* 0x000fe400017fe4ff */
[----:B------:R-:W-:-:S02]  /*07b0*/  IADD3 R15, P3, PT, -R23, R8, RZ ;  /* 0x00000008170f7210 */ /* 0x000fc40007f7e1ff */
[----:B------:R-:W-:Y:S02]  /*07c0*/  LOP3.LUT R4, R4, 0xfffffffc, RZ, 0xc0, !PT ;  /* 0xfffffffc04047812 */ /* 0x000fe400078ec0ff */
[----:B------:R-:W-:Y:S02]  /*07d0*/  IADD3.X R20, PT, PT, R9, -0x1, RZ, P3, !PT ;  /* 0xffffffff09147810 */ /* 0x000fe40001ffe4ff */
[----:B------:R-:W-:Y:S02]  /*07e0*/  LEA R14, P3, R15, R10, 0x3 ;  /* 0x0000000a0f0e7211 */ /* 0x000fe400078618ff */
[----:B------:R-:W-:Y:S01]  /*07f0*/  SHF.R.S64 R2, R3, 0x1e, R2 ;  /* 0x0000001e03027819 */ /* 0x000fe20000001002 */
[----:B------:R-:W-:Y:S01]  /*0800*/  IMAD.IADD R25, R1, 0x1, R4 ;  /* 0x0000000101197824 */ /* 0x000fe200078e0204 */
[----:B------:R-:W-:Y:S02]  /*0810*/  LEA.HI.X R15, R15, R11, R20, 0x3, P3 ;  /* 0x0000000b0f0f7211 */ /* 0x000fe400018f1c14 */
[----:B-1----:R-:W-:-:S03]  /*0820*/  IADD3 R19, PT, PT, R1, R2, RZ ;  /* 0x0000000201137210 */ /* 0x002fc60007ffe0ff */
[----:B------:R-:W2:Y:S01]  /*0830*/  LDG.E R14, desc[UR8][R14.64] ;  /* 0x000000080e0e7981 */ /* 0x000ea2000c1e1900 */
[----:B---3--:R-:W-:-:S05]  /*0840*/  IMAD R18, R18, R17, RZ ;  /* 0x0000001112127224 */ /* 0x008fca00078e02ff */
[----:B------:R1:W-:Y:S04]  /*0850*/  STL [R25], R18 ;  /* 0x0000001219007387 */ /* 0x0003e80000100800 */
[----:B0-----:R0:W2:Y:S01]  /*0860*/  LDL R13, [R19] ;  /* 0x00000000130d7983 */ /* 0x0010a20000100800 */
        /* <DEDUP_REMOVED lines=9> */
[----:B------:R-:W-:-:S03]  /*0900*/  LEA.HI.X R17, R17, R11, R20, 0x3, P3 ;  /* 0x0000000b11117211 */ /* 0x000fc600018f1c14 */
[----:B0-----:R-:W-:-:S03]  /*0910*/  IMAD.IADD R19, R1, 0x1, R2 ;  /* 0x0000000101137824 */ /* 0x001fc600078e0202 */
[----:B------:R-:W3:Y:S01]  /*0920*/  LDG.E R17, desc[UR8][R16.64] ;  /* 0x0000000810117981 */ /* 0x000ee2000c1e1900 */
[----:B--2---:R-:W-:-:S05]  /*0930*/  IMAD R13, R13, R14, RZ ;  /* 0x0000000e0d0d7224 */ /* 0x004fca00078e02ff */
[----:B------:R0:W-:Y:S04]  /*0940*/  STL [R22], R13 ;  /* 0x0000000d16007387 */ /* 0x0001e80000100800 */
[----:B-1----:R-:W3:Y:S01]  /*0950*/  LDL R18, [R19] ;  /* 0x0000000013127983 */ /* 0x002ee20000100800 */
        /* <DEDUP_REMOVED lines=10> */
[----:B------:R-:W-:-:S03]  /*0a00*/  IADD3 R21, PT, PT, R1, R2, RZ ;  /* 0x0000000201157210 */ /* 0x000fc60007ffe0ff */
[----:B------:R-:W2:Y:S01]  /*0a10*/  LDG.E R14, desc[UR8][R14.64] ;  /* 0x000000080e0e7981 */ /* 0x000ea2000c1e1900 */
[----:B---3--:R-:W-:-:S05]  /*0a20*/  IMAD R18, R18, R17, RZ ;  /* 0x0000001112127224 */ /* 0x008fca00078e02ff */
[----:B------:R1:W-:Y:S04]  /*0a30*/  STL [R25], R18 ;  /* 0x0000001219007387 */ /* 0x0003e80000100800 */
[----:B0-----:R-:W2:Y:S01]  /*0a40*/  LDL R13, [R21] ;  /* 0x00000000150d7983 */ /* 0x001ea20000100800 */
[C---:B------:R-:W-:Y:S01]  /*0a50*/  VIADD R19, R0.reuse, 0x5 ;  /* 0x0000000500137836 */ /* 0x040fe20000000000 */
[----:B------:R-:W-:Y:S01]  /*0a60*/  IADD3.X R2, PT, PT, R0, 0x4, RZ, P2, !PT ;  /* 0x0000000400027810 */ /* 0x000fe200017fe4ff */
[----:B------:R-:W-:-:S03]  /*0a70*/  IMAD.SHL.U32 R4, R23, 0x4, RZ ;  /* 0x0000000417047824 */ /* 0x000fc600078e00ff */
[----:B------:R-:W-:Y:S02]  /*0a80*/  IADD3 R17, P3, PT, -R19, R8, RZ ;  /* 0x0000000813117210 */ /* 0x000fe40007f7e1ff */
[----:B------:R-:W-:Y:S02]  /*0a90*/  LOP3.LUT R4, R4, 0xfffffffc, RZ, 0xc0, !PT ;  /* 0xfffffffc04047812 */ /* 0x000fe400078ec0ff */
[----:B------:R-:W-:Y:S02]  /*0aa0*/  IADD3.X R20, PT, PT, R9, -0x1, RZ, P3, !PT ;  /* 0xffffffff09147810 */ /* 0x000fe40001ffe4ff */
[----:B------:R-:W-:Y:S02]  /*0ab0*/  SHF.R.S64 R2, R3, 0x1e, R2 ;  /* 0x0000001e03027819 */ /* 0x000fe40000001002 */
[----:B------:R-:W-:Y:S01]  /*0ac0*/  LEA R16, P3, R17, R10, 0x3 ;  /* 0x0000000a11107211 */ /* 0x000fe200078618ff */
[C---:B------:R-:W-:Y:S02]  /*0ad0*/  IMAD.IADD R22, R1.reuse, 0x1, R4 ;  /* 0x0000000101167824 */ /* 0x040fe400078e0204 */
[----:B-1----:R-:W-:Y:S01]  /*0ae0*/  IMAD.IADD R18, R1, 0x1, R2 ;  /* 0x0000000101127824 */ /* 0x002fe200078e0202 */
[----:B------:R-:W-:-:S06]  /*0af0*/  LEA.HI.X R17, R17, R11, R20, 0x3, P3 ;  /* 0x0000000b11117211 */ /* 0x000fcc00018f1c14 */
[----:B------:R-:W3:Y:S01]  /*0b00*/  LDG.E R17, desc[UR8][R16.64] ;  /* 0x0000000810117981 */ /* 0x000ee2000c1e1900 */
[----:B--2---:R-:W-:-:S05]  /*0b10*/  IMAD R13, R13, R14, RZ ;  /* 0x0000000e0d0d7224 */ /* 0x004fca00078e02ff */
[----:B------:R0:W-:Y:S04]  /*0b20*/  STL [R22], R13 ;  /* 0x0000000d16007387 */ /* 0x0001e80000100800 */
[----:B------:R-:W3:Y:S01]  /*0b30*/  LDL R18, [R18] ;  /* 0x0000000012127983 */ /* 0x000ee20000100800 */
        /* <DEDUP_REMOVED lines=8> */
[----:B0-----:R-:W-:Y:S01]  /*0bc0*/  IMAD.IADD R22, R1, 0x1, R4 ;  /* 0x0000000101167824 */ /* 0x001fe200078e0204 */
[----:B------:R-:W-:Y:S02]  /*0bd0*/  LEA.HI.X R15, R15, R11, R20, 0x3, P3 ;  /* 0x0000000b0f0f7211 */ /* 0x000fe400018f1c14 */
[----:B------:R-:W-:-:S03]  /*0be0*/  IADD3 R20, PT, PT, R1, R2, RZ ;  /* 0x0000000201147210 */ /* 0x000fc60007ffe0ff */
[----:B------:R-:W2:Y:S01]  /*0bf0*/  LDG.E R14, desc[UR8][R14.64] ;  /* 0x000000080e0e7981 */ /* 0x000ea2000c1e1900 */
[----:B---3--:R-:W-:-:S05]  /*0c00*/  IMAD R17, R18, R17, RZ ;  /* 0x0000001112117224 */ /* 0x008fca00078e02ff */
[----:B------:R0:W-:Y:S04]  /*0c10*/  STL [R22], R17 ;  /* 0x0000001116007387 */ /* 0x0001e80000100800 */
[----:B------:R-:W2:Y:S01]  /*0c20*/  LDL R13, [R20] ;  /* 0x00000000140d7983 */ /* 0x000ea20000100800 */
[C---:B------:R-:W-:Y:S02]  /*0c30*/  VIADD R19, R0.reuse, 0x7 ;  /* 0x0000000700137836 */ /* 0x040fe40000000000 */
[----:B------:R-:W-:Y:S01]  /*0c40*/  IMAD.SHL.U32 R4, R21, 0x4, RZ ;  /* 0x0000000415047824 */ /* 0x000fe200078e00ff */
[----:B------:R-:W-:Y:S02]  /*0c50*/  IADD3.X R2, PT, PT, R0, 0x6, RZ, P2, !PT ;  /* 0x0000000600027810 */ /* 0x000fe400017fe4ff */
[----:B------:R-:W-:-:S02]  /*0c60*/  IADD3 R16, P3, PT, -R19, R8, RZ ;  /* 0x0000000813107210 */ /* 0x000fc40007f7e1ff */
[----:B------:R-:W-:Y:S02]  /*0c70*/  LOP3.LUT R4, R4, 0xfffffffc, RZ, 0xc0, !PT ;  /* 0xfffffffc04047812 */ /* 0x000fe400078ec0ff */
[----:B------:R-:W-:Y:S02]  /*0c80*/  IADD3.X R18, PT, PT, R9, -0x1, RZ, P3, !PT ;  /* 0xffffffff09127810 */ /* 0x000fe40001ffe4ff */
[C---:B------:R-:W-:Y:S02]  /*0c90*/  LEA R10, P2, R16.reuse, R10, 0x3 ;  /* 0x0000000a100a7211 */ /* 0x040fe400078418ff */
[----:B------:R-:W-:Y:S02]  /*0ca0*/  SHF.R.S64 R2, R3, 0x1e, R2 ;  /* 0x0000001e03027819 */ /* 0x000fe40000001002 */
[----:B------:R-:W-:Y:S01]  /*0cb0*/  LEA.HI.X R11, R16, R11, R18, 0x3, P2 ;  /* 0x0000000b100b7211 */ /* 0x000fe200010f1c12 */
[----:B------:R-:W-:-:S04]  /*0cc0*/  IMAD.IADD R16, R1, 0x1, R4 ;  /* 0x0000000101107824 */ /* 0x000fc800078e0204 */
[----:B------:R-:W3:Y:S01]  /*0cd0*/  LDG.E R10, desc[UR8][R10.64] ;  /* 0x000000080a0a7981 */ /* 0x000ee2000c1e1900 */
[----:B--2---:R-:W-:Y:S02]  /*0ce0*/  IMAD R13, R13, R14, RZ ;  /* 0x0000000e0d0d7224 */ /* 0x004fe400078e02ff */
[----:B------:R-:W-:-:S03]  /*0cf0*/  IMAD.IADD R14, R1, 0x1, R2 ;  /* 0x00000001010e7824 */ /* 0x000fc600078e0202 */
[----:B------:R0:W-:Y:S04]  /*0d00*/  STL [R16], R13 ;  /* 0x0000000d10007387 */ /* 0x0001e80000100800 */
[----:B------:R-:W3:Y:S01]  /*0d10*/  LDL R3, [R14] ;  /* 0x000000000e037983 */ /* 0x000ee20000100800 */
[----:B------:R-:W-:-:S05]  /*0d20*/  IMAD.SHL.U32 R2, R19, 0x4, RZ ;  /* 0x0000000413027824 */ /* 0x000fca00078e00ff */
[----:B------:R-:W-:-:S05]  /*0d30*/  LOP3.LUT R2, R2, 0xfffffffc, RZ, 0xc0, !PT ;  /* 0xfffffffc02027812 */ /* 0x000fca00078ec0ff */
[----:B------:R-:W-:Y:S02]  /*0d40*/  IMAD.IADD R2, R1, 0x1, R2 ;  /* 0x0000000101027824 */ /* 0x000fe400078e0202 */
[----:B------:R-:W-:Y:S02]  /*0d50*/  HFMA2 R4, -RZ, RZ, 0, 0 ;  /* 0x00000000ff047431 */ /* 0x000fe400000001ff */
[----:B------:R-:W-:Y:S02]  /*0d60*/  VIADD R0, R0, 0x8 ;  /* 0x0000000800007836 */ /* 0x000fe40000000000 */
[----:B---3--:R-:W-:-:S05]  /*0d70*/  IMAD R3, R3, R10, RZ ;  /* 0x0000000a03037224 */ /* 0x008fca00078e02ff */
[----:B------:R0:W-:Y:S02]  /*0d80*/  STL [R2], R3 ;  /* 0x0000000302007387 */ /* 0x0001e40000100800 */
.L_x_3:
[----:B------:R-:W-:Y:S05]  /*0d90*/  @!P1 BRA `(.L_x_0) ;  /* 0x0000000400649947 */ /* 0x000fea0003800000 */
[----:B------:R-:W1:Y:S01]  /*0da0*/  LDC.64 R10, c[0x0][0x3a8] ;  /* 0x0000ea00ff0a7b82 */ /* 0x000e620000000a00 */
[----:B------:R-:W-:Y:S01]  /*0db0*/  ISETP.GE.U32.AND P2, PT, R12, 0x4, PT ;  /* 0x000000040c00780c */ /* 0x000fe20003f46070 */
[----:B------:R-:W-:Y:S01]  /*0dc0*/  IMAD.MOV.U32 R12, RZ, RZ, RZ ;  /* 0x000000ffff0c7224 */ /* 0x000fe200078e00ff */
[----:B0-----:R-:W-:Y:S02]  /*0dd0*/  LOP3.LUT R3, R6, 0x3, RZ, 0xc0, !PT ;  /* 0x0000000306037812 */ /* 0x001fe400078ec0ff */
[----:B------:R-:W-:Y:S02]  /*0de0*/  ISETP.GE.U32.AND.EX P2, PT, RZ, RZ, PT, P2 ;  /* 0x000000ffff00720c */ /* 0x000fe40003f46120 */
[----:B------:R-:W-:-:S04]  /*0df0*/  ISETP.NE.U32.AND P1, PT, R3, RZ, PT ;  /* 0x000000ff0300720c */ /* 0x000fc80003f25070 */
[----:B------:R-:W-:-:S07]  /*0e00*/  ISETP.NE.AND.EX P1, PT, R12, RZ, PT, P1 ;  /* 0x000000ff0c00720c */ /* 0x000fce0003f25310 */
[----:B------:R-:W-:Y:S06]  /*0e10*/  @!P2 BRA `(.L_x_4) ;  /* 0x0000000000f0a947 */ /* 0x000fec0003800000 */
[----:B------:R-:W0:Y:S01]  /*0e20*/  LDC.64 R6, c[0x0][0x3a8] ;  /* 0x0000ea00ff067b82 */ /* 0x000e220000000a00 */
[----:B------:R-:W-:Y:S02]  /*0e30*/  IADD3 R13, P2, PT, RZ, RZ, RZ ;  /* 0x000000ffff0d7210 */ /* 0x000fe40007f5e0ff */
[C---:B------:R-:W-:Y:S02]  /*0e40*/  IADD3 R14, P3, PT, -R0.reuse, R8, RZ ;  /* 0x00000008000e7210 */ /* 0x040fe40007f7e1ff */
[----:B------:R-:W-:-:S03]  /*0e50*/  IADD3.X R2, PT, PT, R0, -0x1, RZ, P2, !PT ;  /* 0xffffffff00027810 */ /* 0x000fc600017fe4ff */
[----:B------:R-:W-:Y:S01]  /*0e60*/  IMAD.X R4, R9, 0x1, ~R4, P3 ;  /* 0x0000000109047824 */ /* 0x000fe200018e0e04 */
        /* <DEDUP_REMOVED lines=17> */
[----:B------:R-:W3:Y:S01]  /*0f80*/  LDL R20, [R22] ;  /* 0x0000000016147983 */ /* 0x000ee20000100800 */
[C---:B------:R-:W-:Y:S01]  /*0f90*/  VIADD R19, R0.reuse, 0x2 ;  /* 0x0000000200137836 */ /* 0x040fe20000000000 */
[----:B------:R-:W-:Y:S02]  /*0fa0*/  SHF.L.U32 R2, R23, 0x2, RZ ;  /* 0x0000000217027819 */ /* 0x000fe400000006ff */
[----:B------:R-:W-:Y:S02]  /*0fb0*/  IADD3.X R4, PT, PT, R0, 0x1, RZ, P2, !PT ;  /* 0x0000000100047810 */ /* 0x000fe400017fe4ff */
[----:B------:R-:W-:-:S02]  /*0fc0*/  IADD3 R17, P3, PT, -R19, R8, RZ ;  /* 0x0000000813117210 */ /* 0x000fc40007f7e1ff */
[----:B------:R-:W-:Y:S02]  /*0fd0*/  LOP3.LUT R2, R2, 0xfffffffc, RZ, 0xc0, !PT ;  /* 0xfffffffc02027812 */ /* 0x000fe400078ec0ff */
[----:B------:R-:W-:Y:S02]  /*0fe0*/  IADD3.X R24, PT, PT, R9, -0x1, RZ, P3, !PT ;  /* 0xffffffff09187810 */ /* 0x000fe40001ffe4ff */
[----:B------:R-:W-:Y:S02]  /*0ff0*/  LEA R16, P3, R17, R6, 0x3 ;  /* 0x0000000611107211 */ /* 0x000fe400078618ff */
[----:B------:R-:W-:Y:S02]  /*1000*/  SHF.R.S64 R4, R13, 0x1e, R4 ;  /* 0x0000001e0d047819 */ /* 0x000fe40000001004 */
[----:B------:R-:W-:-:S03]  /*1010*/  LEA.HI.X R17, R17, R7, R24, 0x3, P3 ;  /* 0x0000000711117211 */ /* 0x000fc600018f1c18 */
[----:B0-----:R-:W-:-:S03]  /*1020*/  IMAD.IADD R18, R1, 0x1, R4 ;  /* 0x0000000101127824 */ /* 0x001fc600078e0204 */
[----:B------:R-:W2:Y:S01]  /*1030*/  LDG.E R17, desc[UR8][R16.64] ;  /* 0x0000000810117981 */ /* 0x000ea2000c1e1900 */
[----:B---3--:R-:W-:Y:S02]  /*1040*/  IMAD R20, R15, R20, RZ ;  /* 0x000000140f147224 */ /* 0x008fe400078e02ff */
[----:B------:R-:W-:-:S05]  /*1050*/  IMAD.IADD R15, R1, 0x1, R2 ;  /* 0x00000001010f7824 */ /* 0x000fca00078e0202 */
        /* <DEDUP_REMOVED lines=9> */
[----:B------:R-:W-:Y:S01]  /*10f0*/  SHF.R.S64 R4, R13, 0x1e, R4 ;  /* 0x0000001e0d047819 */ /* 0x000fe20000001004 */
[----:B------:R-:W-:Y:S01]  /*1100*/  IMAD.IADD R13, R1, 0x1, R2 ;  /* 0x00000001010d7824 */ /* 0x000fe200078e0202 */
[----:B------:R-:W-:-:S03]  /*1110*/  LEA.HI.X R7, R22, R7, R19, 0x3, P2 ;  /* 0x0000000716077211 */ /* 0x000fc600010f1c13 */
[----:B0-----:R-:W-:-:S03]  /*1120*/  IMAD.IADD R15, R1, 0x1, R4 ;  /* 0x00000001010f7824 */ /* 0x001fc600078e0204 */
[----:B------:R-:W3:Y:S01]  /*1130*/  LDG.E R7, desc[UR8][R6.64] ;  /* 0x0000000806077981 */ /* 0x000ee2000c1e1900 */
[----:B--2---:R-:W-:-:S05]  /*1140*/  IMAD R14, R17, R14, RZ ;  /* 0x0000000e110e7224 */ /* 0x004fca00078e02ff */
[----:B------:R0:W-:Y:S04]  /*1150*/  STL [R13], R14 ;  /* 0x0000000e0d007387 */ /* 0x0001e80000100800 */
[----:B------:R-:W3:Y:S01]  /*1160*/  LDL R4, [R15] ;  /* 0x000000000f047983 */ /* 0x000ee20000100800 */
[----:B------:R-:W-:-:S05]  /*1170*/  IMAD.SHL.U32 R2, R21, 0x4, RZ ;  /* 0x0000000415027824 */ /* 0x000fca00078e00ff */
[----:B------:R-:W-:-:S04]  /*1180*/  LOP3.LUT R2, R2, 0xfffffffc, RZ, 0xc0, !PT ;  /* 0xfffffffc02027812 */ /* 0x000fc800078ec0ff */
[----:B------:R-:W-:Y:S01]  /*1190*/  IADD3 R17, PT, PT, R1, R2, RZ ;  /* 0x0000000201117210 */ /* 0x000fe20007ffe0ff */
[----:B------:R-:W-:Y:S02]  /*11a0*/  VIADD R0, R0, 0x4 ;  /* 0x0000000400007836 */ /* 0x000fe40000000000 */
[----:B---3--:R-:W-:-:S05]  /*11b0*/  IMAD R2, R7, R4, RZ ;  /* 0x0000000407027224 */ /* 0x008fca00078e02ff */
[----:B------:R0:W-:Y:S01]  /*11c0*/  STL [R17], R2 ;  /* 0x0000000211007387 */ /* 0x0001e20000100800 */
[----:B------:R-:W-:-:S07]  /*11d0*/  IMAD.MOV.U32 R4, RZ, RZ, RZ ;  /* 0x000000ffff047224 */ /* 0x000fce00078e00ff */
.L_x_4:
[----:B------:R-:W-:Y:S05]  /*11e0*/  @!P1 BRA `(.L_x_0) ;  /* 0x0000000000509947 */ /* 0x000fea0003800000 */
.L_x_5:
[----:B0-2---:R-:W-:Y:S02]  /*11f0*/  IADD3 R13, P2, PT, RZ, RZ, RZ ;  /* 0x000000ffff0d7210 */ /* 0x005fe40007f5e0ff */
[C---:B------:R-:W-:Y:S02]  /*1200*/  IADD3 R7, P1, PT, -R0.reuse, R8, RZ ;  /* 0x0000000800077210 */ /* 0x040fe40007f3e1ff */
[----:B------:R-:W-:-:S03]  /*1210*/  IADD3.X R2, PT, PT, R0, -0x1, RZ, P2, !PT ;  /* 0xffffffff00027810 */ /* 0x000fc600017fe4ff */
[----:B------:R-:W-:Y:S01]  /*1220*/  IMAD.X R4, R9, 0x1, ~R4, P1 ;  /* 0x0000000109047824 */ /* 0x000fe200008e0e04 */
[----:B-1----:R-:W-:Y:S02]  /*1230*/  LEA R6, P1, R7, R10, 0x3 ;  /* 0x0000000a07067211 */ /* 0x002fe400078218ff */
[----:B------:R-:W-:Y:S02]  /*1240*/  SHF.R.S64 R2, R13, 0x1e, R2 ;  /* 0x0000001e0d027819 */ /* 0x000fe40000001002 */
[----:B------:R-:W-:-:S03]  /*1250*/  LEA.HI.X R7, R7, R11, R4, 0x3, P1 ;  /* 0x0000000b07077211 */ /* 0x000fc600008f1c04 */
[----:B------:R-:W-:-:S03]  /*1260*/  IMAD.IADD R14, R1, 0x1, R2 ;  /* 0x00000001010e7824 */ /* 0x000fc600078e0202 */
[----:B------:R-:W2:Y:S04]  /*1270*/  LDG.E R7, desc[UR8][R6.64] ;  /* 0x0000000806077981 */ /* 0x000ea8000c1e1900 */
[----:B------:R-:W2:Y:S01]  /*1280*/  LDL R2, [R14] ;  /* 0x000000000e027983 */ /* 0x000ea20000100800 */
[C---:B------:R-:W-:Y:S01]  /*1290*/  IMAD.U32 R13, R0.reuse, 0x4, R1 ;  /* 0x00000004000d7824 */ /* 0x040fe200078e0001 */
[----:B------:R-:W-:Y:S01]  /*12a0*/  IADD3 R3, P1, PT, R3, -0x1, RZ ;  /* 0xffffffff03037810 */ /* 0x000fe20007f3e0ff */
[----:B------:R-:W-:Y:S02]  /*12b0*/  VIADD R0, R0, 0x1 ;  /* 0x0000000100007836 */ /* 0x000fe40000000000 */
[----:B------:R-:W-:Y:S01]  /*12c0*/  IMAD.MOV.U32 R4, RZ, RZ, RZ ;  /* 0x000000ffff047224 */ /* 0x000fe200078e00ff */
[----:B------:R-:W-:-:S02]  /*12d0*/  IADD3.X R12, PT, PT, R12, -0x1, RZ, P1, !PT ;  /* 0xffffffff0c0c7810 */ /* 0x000fc40000ffe4ff */
[----:B------:R-:W-:-:S04]  /*12e0*/  ISETP.NE.U32.AND P1, PT, R3, RZ, PT ;  /* 0x000000ff0300720c */ /* 0x000fc80003f25070 */
[----:B------:R-:W-:Y:S01]  /*12f0*/  ISETP.NE.AND.EX P1, PT, R12, RZ, PT, P1 ;  /* 0x000000ff0c00720c */ /* 0x000fe20003f25310 */
[----:B--2---:R-:W-:-:S05]  /*1300*/  IMAD R2, R2, R7, RZ ;  /* 0x0000000702027224 */ /* 0x004fca00078e02ff */
[----:B------:R2:W-:Y:S07]  /*1310*/  STL [R13], R2 ;  /* 0x000000020d007387 */ /* 0x0005ee0000100800 */
[----:B------:R-:W-:Y:S05]  /*1320*/  @P1 BRA `(.L_x_5) ;  /* 0xfffffffc00b01947 */ /* 0x000fea000383ffff */
.L_x_0:
[----:B------:R-:W-:-:S05]  /*1330*/  LEA R0, R8, R1, 0x2 ;  /* 0x0000000108007211 */ /* 0x000fca00078e10ff */
[----:B0-2---:R-:W2:Y:S01]  /*1340*/  LDL R2, [R0+-0x4] ;  /* 0xfffffc0000027983 */ /* 0x005ea20000100800 */
[----:B------:R-:W-:Y:S02]  /*1350*/  IABS R3, R5 ;  /* 0x0000000500037213 */ /* 0x000fe40000000000 */
[-C--:B--2---:R-:W-:Y:S02]  /*1360*/  IABS R7, R2.reuse ;  /* 0x0000000200077213 */ /* 0x084fe40000000000 */
[----:B------:R-:W-:Y:S02]  /*1370*/  IABS R12, R2 ;  /* 0x00000002000c7213 */ /* 0x000fe40000000000 */
[----:B------:R-:W0:Y:S08]  /*1380*/  I2F.RP R4, R7 ;  /* 0x0000000700047306 */ /* 0x000e300000209400 */
[----:B0-----:R-:W1:Y:S02]  /*1390*/  MUFU.RCP R4, R4 ;  /* 0x0000000400047308 */ /* 0x001e640000001000 */
[----:B-1----:R-:W-:-:S02]  /*13a0*/  VIADD R10, R4, 0xffffffe ;  /* 0x0ffffffe040a7836 */ /* 0x002fc40000000000 */
[----:B------:R-:W-:-:S04]  /*13b0*/  IMAD.MOV R4, RZ, RZ, -R12 ;  /* 0x000000ffff047224 */ /* 0x000fc800078e0a0c */
[----:B------:R0:W1:Y:S02]  /*13c0*/  F2I.FTZ.U32.TRUNC.NTZ R11, R10 ;  /* 0x0000000a000b7305 */ /* 0x000064000021f000 */
[----:B0-----:R-:W-:Y:S02]  /*13d0*/  IMAD.MOV.U32 R10, RZ, RZ, RZ ;  /* 0x000000ffff0a7224 */ /* 0x001fe400078e00ff */
[----:B-1----:R-:W-:-:S04]  /*13e0*/  IMAD.MOV R6, RZ, RZ, -R11 ;  /* 0x000000ffff067224 */ /* 0x002fc800078e0a0b */
[----:B------:R-:W-:Y:S02]  /*13f0*/  IMAD R13, R6, R7, RZ ;  /* 0x00000007060d7224 */ /* 0x000fe400078e02ff */
[----:B------:R-:W-:Y:S02]  /*1400*/  IMAD.MOV.U32 R6, RZ, RZ, R3 ;  /* 0x000000ffff067224 */ /* 0x000fe400078e0003 */
[----:B------:R-:W-:-:S06]  /*1410*/  IMAD.HI.U32 R11, R11, R13, R10 ;  /* 0x0000000d0b0b7227 */ /* 0x000fcc00078e000a */
[----:B------:R-:W-:-:S04]  /*1420*/  IMAD.HI.U32 R10, R11, R6, RZ ;  /* 0x000000060b0a7227 */ /* 0x000fc800078e00ff */
[----:B------:R-:W-:-:S05]  /*1430*/  IMAD R4, R10, R4, R3 ;  /* 0x000000040a047224 */ /* 0x000fca00078e0203 */
[----:B------:R-:W-:-:S13]  /*1440*/  ISETP.GT.U32.AND P2, PT, R7, R4, PT ;  /* 0x000000040700720c */ /* 0x000fda0003f44070 */
[----:B------:R-:W-:Y:S02]  /*1450*/  @!P2 IMAD.IADD R4, R4, 0x1, -R7 ;  /* 0x000000010404a824 */ /* 0x000fe400078e0a07 */
[----:B------:R-:W-:Y:S01]  /*1460*/  @!P2 VIADD R10, R10, 0x1 ;  /* 0x000000010a0aa836 */ /* 0x000fe20000000000 */
[----:B------:R-:W-:Y:S02]  /*1470*/  ISETP.NE.AND P2, PT, R2, RZ, PT ;  /* 0x000000ff0200720c */ /* 0x000fe40003f45270 */
[----:B------:R-:W-:Y:S02]  /*1480*/  ISETP.GE.U32.AND P1, PT, R4, R7, PT ;  /* 0x000000070400720c */ /* 0x000fe40003f26070 */
[----:B------:R-:W-:-:S04]  /*1490*/  LOP3.LUT R4, R5, R2, RZ, 0x3c, !PT ;  /* 0x0000000205047212 */ /* 0x000fc800078e3cff */
[----:B------:R-:W-:-:S07]  /*14a0*/  ISETP.GE.AND P3, PT, R4, RZ, PT ;  /* 0x000000ff0400720c */ /* 0x000fce0003f66270 */
[----:B------:R-:W-:Y:S02]  /*14b0*/  @P1 IADD3 R10, PT, PT, R10, 0x1, RZ ;  /* 0x000000010a0a1810 */ /* 0x000fe40007ffe0ff */
[----:B------:R-:W-:-:S04]  /*14c0*/  IADD3 R4, P1, PT, R8, -0x1, RZ ;  /* 0xffffffff08047810 */ /* 0x000fc80007f3e0ff */
[----:B------:R-:W-:Y:S01]  /*14d0*/  @!P3 IMAD.MOV R10, RZ, RZ, -R10 ;  /* 0x000000ffff0ab224 */ /* 0x000fe200078e0a0a */
[----:B------:R-:W-:Y:S02]  /*14e0*/  @!P2 LOP3.LUT R10, RZ, R2, RZ, 0x33, !PT ;  /* 0x00000002ff0aa212 */ /* 0x000fe400078e33ff */
[----:B------:R-:W-:-:S03]  /*14f0*/  IADD3.X R2, PT, PT, R9, -0x1, RZ, P1, !PT ;  /* 0xffffffff09027810 */ /* 0x000fc60000ffe4ff */
[----:B------:R0:W-:Y:S01]  /*1500*/  STL [R1+0x50], R10 ;  /* 0x0000500a01007387 */ /* 0x0001e20000100800 */
[----:B------:R-:W-:Y:S05]  /*1510*/  @!P0 BRA `(.L_x_6) ;  /* 0x0000003400388947 */ /* 0x000fea0003800000 */
[----:B0-----:R-:W-:Y:S01]  /*1520*/  IADD3 R10, P0, PT, R8, -0x2, RZ ;  /* 0xfffffffe080a7810 */ /* 0x001fe20007f1e0ff */
[----:B------:R-:W-:Y:S01]  /*1530*/  UMOV UR12, 0x1 ;  /* 0x00000001000c7882 */ /* 0x000fe20000000000 */
[----:B------:R-:W-:Y:S02]  /*1540*/  LOP3.LUT R7, R4, 0x7, RZ, 0xc0, !PT ;  /* 0x0000000704077812 */ /* 0x000fe400078ec0ff */
[----:B------:R-:W-:Y:S02]  /*1550*/  ISETP.GE.U32.AND P1, PT, R10, 0x7, PT ;  /* 0x000000070a00780c */ /* 0x000fe40003f26070 */
[----:B------:R-:W-:Y:S02]  /*1560*/  IADD3.X R9, PT, PT, R9, -0x1, RZ, P0, !PT ;  /* 0xffffffff09097810 */ /* 0x000fe400007fe4ff */
[----:B------:R-:W-:Y:S02]  /*1570*/  ISETP.NE.U32.AND P0, PT, R7, RZ, PT ;  /* 0x000000ff0700720c */ /* 0x000fe40003f05070 */
[----:B------:R-:W-:-:S02]  /*1580*/  ISETP.GE.U32.AND.EX P1, PT, R9, RZ, PT, P1 ;  /* 0x000000ff0900720c */ /* 0x000fc40003f26110 */
[----:B------:R-:W-:-:S11]  /*1590*/  ISETP.NE.AND.EX P0, PT, RZ, RZ, PT, P0 ;  /* 0x000000ffff00720c */ /* 0x000fd60003f05300 */
[----:B------:R-:W-:Y:S05]  /*15a0*/  @!P1 BRA `(.L_x_7) ;  /* 0x0000001800689947 */ /* 0x000fea0003800000 */
[----:B------:R-:W-:Y:S01]  /*15b0*/  IMAD.U32 R8, R8, 0x4, R1 ;  /* 0x0000000408087824 */ /* 0x000fe200078e0001 */
[----:B------:R-:W-:Y:S01]  /*15c0*/  ISETP.GE.AND P1, PT, R5, RZ, PT ;  /* 0x000000ff0500720c */ /* 0x000fe20003f26270 */
[----:B------:R-:W-:Y:S01]  /*15d0*/  VIADD R13, R1, 0x60 ;  /* 0x00000060010d7836 */ /* 0x000fe20000000000 */
[----:B------:R-:W-:Y:S01]  /*15e0*/  ISETP.GE.AND P2, PT, R5, RZ, PT ;  /* 0x000000ff0500720c */ /* 0x000fe20003f46270 */
[----:B------:R-:W-:Y:S01]  /*15f0*/  VIADD R14, R8, 0xfffffff0 ;  /* 0xfffffff0080e7836 */ /* 0x000fe20000000000 */
[----:B------:R-:W-:Y:S01]  /*1600*/  IABS R3, R5 ;  /* 0x0000000500037213 */ /* 0x000fe20000000000 */
[----:B------:R-:W-:Y:S01]  /*1610*/  UMOV UR12, 0x1 ;  /* 0x00000001000c7882 */ /* 0x000fe20000000000 */
[----:B------:R-:W-:Y:S01]  /*1620*/  LOP3.LUT R12, R4, 0xfffffff8, RZ, 0xc0, !PT ;  /* 0xfffffff8040c7812 */ /* 0x000fe200078ec0ff */
[----:B------:R-:W-:Y:S01]  /*1630*/  UMOV UR5, URZ ;  /* 0x000000ff00057c82 */ /* 0x000fe20008000000 */
[----:B------:R-:W-:Y:S01]  /*1640*/  UMOV UR4, URZ ;  /* 0x000000ff00047c82 */ /* 0x000fe20008000000 */
[----:B------:R-:W-:-:S06]  /*1650*/  UMOV UR11, 0xfffffff7 ;  /* 0xfffffff7000b7882 */ /* 0x000fcc0000000000 */
.L_x_8:
[----:B------:R-:W2:Y:S04]  /*1660*/  LDL R18, [R14+0xc] ;  /* 0x00000c000e127983 */ /* 0x000ea80000100800 */
[----:B------:R-:W3:Y:S01]  /*1670*/  LDL R15, [R14+0x8] ;  /* 0x000008000e0f7983 */ /* 0x000ee20000100800 */
[----:B------:R-:W-:-:S04]  /*1680*/  UIADD3 UR10, UP0, UPT, URZ, UR4, URZ ;  /* 0x00000004ff0a7290 */ /* 0x000fc8000ff1e0ff */
[----:B------:R-:W-:Y:S02]  /*1690*/  UIADD3.X UR7, UPT, UPT, UR11, 0x6, URZ, UP0, !UPT ;  /* 0x000000060b077890 */ /* 0x000fe400087fe4ff */
[----:B------:R-:W-:Y:S02]  /*16a0*/  UIADD3.X UR6, UPT, UPT, UR11, 0x5, URZ, UP0, !UPT ;  /* 0x000000050b067890 */ /* 0x000fe400087fe4ff */
[----:B------:R-:W-:Y:S02]  /*16b0*/  USHF.R.S64 UR7, UR10, 0x1e, UR7 ;  /* 0x0000001e0a077899 */ /* 0x000fe40008001007 */
[----:B------:R-:W-:Y:S01]  /*16c0*/  USHF.R.S64 UR6, UR10, 0x1e, UR6 ;  /* 0x0000001e0a067899 */ /* 0x000fe20008001006 */
[----:B--2---:R-:W-:-:S04]  /*16d0*/  IABS R11, R18 ;  /* 0x00000012000b7213 */ /* 0x004fc80000000000 */
[----:B------:R-:W0:Y:S01]  /*16e0*/  I2F.RP R16, R11 ;  /* 0x0000000b00107306 */ /* 0x000e220000209400 */
[----:B---3--:R-:W-:-:S07]  /*16f0*/  IABS R10, R15 ;  /* 0x0000000f000a7213 */ /* 0x008fce0000000000 */
[----:B------:R-:W1:Y:S08]  /*1700*/  I2F.RP R17, R10 ;  /* 0x0000000a00117306 */ /* 0x000e700000209400 */
[----:B0-----:R-:W0:Y:S08]  /*1710*/  MUFU.RCP R16, R16 ;  /* 0x0000001000107308 */ /* 0x001e300000001000 */
[----:B-1----:R-:W-:Y:S01]  /*1720*/  MUFU.RCP R17, R17 ;  /* 0x0000001100117308 */ /* 0x002fe20000001000 */
[----:B0-----:R-:W-:-:S07]  /*1730*/  VIADD R8, R16, 0xffffffe ;  /* 0x0ffffffe10087836 */ /* 0x001fce0000000000 */
[----:B------:R0:W1:Y:S02]  /*1740*/  F2I.FTZ.U32.TRUNC.NTZ R9, R8 ;  /* 0x0000000800097305 */ /* 0x000064000021f000 */
[----:B0-----:R-:W-:Y:S02]  /*1750*/  IMAD.MOV.U32 R8, RZ, RZ, RZ ;  /* 0x000000ffff087224 */ /* 0x001fe400078e00ff */
[----:B-1----:R-:W-:-:S04]  /*1760*/  IMAD.MOV R20, RZ, RZ, -R9 ;  /* 0x000000ffff147224 */ /* 0x002fc800078e0a09 */
[----:B------:R-:W-:Y:S01]  /*1770*/  IMAD R19, R20, R11, RZ ;  /* 0x0000000b14137224 */ /* 0x000fe200078e02ff */
[----:B------:R-:W-:-:S03]  /*1780*/  IABS R20, R18 ;  /* 0x0000001200147213 */ /* 0x000fc60000000000 */
[----:B------:R-:W-:Y:S01]  /*1790*/  IMAD.HI.U32 R9, R9, R19, R8 ;  /* 0x0000001309097227 */ /* 0x000fe200078e0008 */
[----:B------:R-:W-:-:S05]  /*17a0*/  IADD3 R8, PT, PT, RZ, -R20, RZ ;  /* 0x80000014ff087210 */ /* 0x000fca0007ffe0ff */
[----:B------:R-:W-:-:S04]  /*17b0*/  IMAD.HI.U32 R6, R9, R6, RZ ;  /* 0x0000000609067227 */ /* 0x000fc800078e00ff */
[----:B------:R-:W-:Y:S02]  /*17c0*/  IMAD R6, R6, R8, R3 ;  /* 0x0000000806067224 */ /* 0x000fe400078e0203 */
[----:B------:R-:W-:Y:S01]  /*17d0*/  VIADD R8, R17, 0xffffffe ;  /* 0x0ffffffe11087836 */ /* 0x000fe20000000000 */
[----:B------:R-:W-:Y:S02]  /*17e0*/  IABS R17, R15 ;  /* 0x0000000f00117213 */ /* 0x000fe40000000000 */
[----:B------:R-:W-:Y:S01]  /*17f0*/  ISETP.GT.U32.AND P3, PT, R11, R6, PT ;  /* 0x000000060b00720c */ /* 0x000fe20003f64070 */
[----:B------:R0:W1:Y:S02]  /*1800*/  F2I.FTZ.U32.TRUNC.NTZ R9, R8 ;  /* 0x0000000800097305 */ /* 0x000064000021f000 */
[----:B------:R-:W-:Y:S02]  /*1810*/  IMAD.MOV R22, RZ, RZ, -R17 ;  /* 0x000000ffff167224 */ /* 0x000fe400078e0a11 */
[----:B0-----:R-:W-:-:S08]  /*1820*/  IMAD.MOV.U32 R8, RZ, RZ, RZ ;  /* 0x000000ffff087224 */ /* 0x001fd000078e00ff */
[----:B------:R-:W-:Y:S01]  /*1830*/  @!P3 IMAD.IADD R6, R6, 0x1, -R11 ;  /* 0x000000010606b824 */ /* 0x000fe200078e0a0b */
[----:B------:R-:W-:-:S04]  /*1840*/  ISETP.NE.AND P3, PT, R18, RZ, PT ;  /* 0x000000ff1200720c */ /* 0x000fc80003f65270 */
[----:B------:R-:W-:-:S13]  /*1850*/  ISETP.GT.U32.AND P4, PT, R11, R6, PT ;  /* 0x000000060b00720c */ /* 0x000fda0003f84070 */
[----:B------:R-:W-:Y:S02]  /*1860*/  @!P4 IMAD.IADD R6, R6, 0x1, -R11 ;  /* 0x000000010606c824 */ /* 0x000fe400078e0a0b */
[----:B-1----:R-:W-:Y:S02]  /*1870*/  IMAD.MOV R11, RZ, RZ, -R9 ;  /* 0x000000ffff0b7224 */ /* 0x002fe400078e0a09 */
[----:B------:R-:W-:Y:S01]  /*1880*/  @!P1 IMAD.MOV R6, RZ, RZ, -R6 ;  /* 0x000000ffff069224 */ /* 0x000fe200078e0a06 */
[----:B------:R-:W-:Y:S01]  /*1890*/  @!P3 LOP3.LUT R6, RZ, R18, RZ, 0x33, !PT ;  /* 0x00000012ff06b212 */ /* 0x000fe200078e33ff */
[----:B------:R-:W-:-:S03]  /*18a0*/  IMAD R11, R11, R10, RZ ;  /* 0x0000000a0b0b7224 */ /* 0x000fc600078e02ff */
[----:B------:R-:W-:Y:S01]  /*18b0*/  IABS R16, R6 ;  /* 0x0000000600107213 */ /* 0x000fe20000000000 */
[----:B------:R-:W-:Y:S01]  /*18c0*/  IMAD.HI.U32 R11, R9, R11, R8 ;  /* 0x0000000b090b7227 */ /* 0x000fe200078e0008 */
[----:B------:R-:W-:Y:S02]  /*18d0*/  LOP3.LUT R6, R6, R15, RZ, 0x3c, !PT ;  /* 0x0000000f06067212 */ /* 0x000fe400078e3cff */
[----:B------:R-:W-:Y:S02]  /*18e0*/  MOV R8, R16 ;  /* 0x0000001000087202 */ /* 0x000fe40000000f00 */
[----:B------:R-:W-:-:S03]  /*18f0*/  ISETP.GE.AND P4, PT, R6, RZ, PT ;  /* 0x000000ff0600720c */ /* 0x000fc60003f86270 */
[----:B------:R-:W-:-:S04]  /*1900*/  IMAD.HI.U32 R9, R11, R8, RZ ;  /* 0x000000080b097227 */ /* 0x000fc800078e00ff */
[----:B------:R-:W-:-:S05]  /*1910*/  IMAD R17, R9, R22, R8 ;  /* 0x0000001609117224 */ /* 0x000fca00078e0208 */
[----:B------:R-:W-:-:S13]  /*1920*/  ISETP.GT.U32.AND P3, PT, R10, R17, PT ;  /* 0x000000110a00720c */ /* 0x000fda0003f64070 */
[----:B------:R-:W-:Y:S02]  /*1930*/  @!P3 IMAD.IADD R17, R17, 0x1, -R10 ;  /* 0x000000011111b824 */ /* 0x000fe400078e0a0a */
[----:B------:R-:W-:Y:S01]  /*1940*/  @!P3 VIADD R9, R9, 0x1 ;  /* 0x000000010909b836 */ /* 0x000fe20000000000 */
[----:B------:R-:W-:Y:S02]  /*1950*/  ISETP.NE.AND P3, PT, R15, RZ, PT ;  /* 0x000000ff0f00720c */ /* 0x000fe40003f65270 */
[----:B------:R-:W-:Y:S02]  /*1960*/  ISETP.GE.U32.AND P1, PT, R17, R10, PT ;  /* 0x0000000a1100720c */ /* 0x000fe40003f26070 */
[----:B------:R-:W-:-:S11]  /*1970*/  LOP3.LUT R15, RZ, R15, RZ, 0x33, !PT ;  /* 0x0000000fff0f7212 */ /* 0x000fd600078e33ff */
[----:B------:R-:W-:-:S04]  /*1980*/  @P1 VIADD R9, R9, 0x1 ;  /* 0x0000000109091836 */ /* 0x000fc80000000000 */
[----:B------:R-:W-:-:S05]  /*1990*/  @!P4 IMAD.MOV R9, RZ, RZ, -R9 ;  /* 0x000000ffff09c224 */ /* 0x000fca00078e0a09 */
[----:B------:R-:W-:-:S05]  /*19a0*/  SEL R6, R15, R9, !P3 ;  /* 0x000000090f067207 */ /* 0x000fca0005800000 */
[----:B------:R0:W-:Y:S04]  /*19b0*/  STL [R13+-0xc], R6 ;  /* 0xfffff4060d007387 */ /* 0x0001e80000100800 */
[----:B------:R-:W2:Y:S04]  /*19c0*/  LDL R16, [R14+0x4] ;  /* 0x000004000e107983 */ /* 0x000ea80000100800 */
[----:B------:R-:W3:Y:S04]  /*19d0*/  LDL R17, [R0+UR7] ;  /* 0x0000000700117983 */ /* 0x000ee80008100800 */
[----:B------:R-:W4:Y:S01]  /*19e0*/  LDL R18, [R0+UR6] ;  /* 0x0000000600127983 */ /* 0x000f220008100800 */
[----:B------:R-:W-:-:S04]  /*19f0*/  UIADD3.X UR6, UPT, UPT, UR11, 0x4, URZ, UP0, !UPT ;  /* 0x000000040b067890 */ /* 0x000fc800087fe4ff */
[----:B------:R-:W-:Y:S01]  /*1a00*/  USHF.R.S64 UR6, UR10, 0x1e, UR6 ;  /* 0x0000001e0a067899 */ /* 0x000fe20008001006 */
[----:B--2---:R-:W-:-:S04]  /*1a10*/  IABS R21, R16 ;  /* 0x0000001000157213 */ /* 0x004fc80000000000 */
[----:B0-----:R-:W0:Y:S01]  /*1a20*/  I2F.RP R6, R21 ;  /* 0x0000001500067306 */ /* 0x001e220000209400 */
[----:B---3--:R-:W-:Y:S02]  /*1a30*/  IABS R19, R17 ;  /* 0x0000001100137213 */ /* 0x008fe40000000000 */
[----:B----4-:R-:W-:-:S05]  /*1a40*/  IABS R24, R18 ;  /* 0x0000001200187213 */ /* 0x010fca0000000000 */
[----:B------:R-:W1:Y:S08]  /*1a50*/  I2F.RP R25, R19 ;  /* 0x0000001300197306 */ /* 0x000e700000209400 */
[----:B0-----:R-:W0:Y:S08]  /*1a60*/  MUFU.RCP R6, R6 ;  /* 0x0000000600067308 */ /* 0x001e300000001000 */
[----:B-1----:R-:W-:Y:S01]  /*1a70*/  MUFU.RCP R25, R25 ;  /* 0x0000001900197308 */ /* 0x002fe20000001000 */
[----:B0-----:R-:W-:-:S02]  /*1a80*/  VIADD R8, R6, 0xffffffe ;  /* 0x0ffffffe06087836 */ /* 0x001fc40000000000 */
[----:B------:R-:W-:-:S05]  /*1a90*/  IMAD.MOV.U32 R6, RZ, RZ, R3 ;  /* 0x000000ffff067224 */ /* 0x000fca00078e0003 */
[----:B------:R0:W1:Y:S01]  /*1aa0*/  F2I.FTZ.U32.TRUNC.NTZ R9, R8 ;  /* 0x0000000800097305 */ /* 0x000062000021f000 */
[----:B------:R-:W-:-:S04]  /*1ab0*/  IMAD.HI.U32 R11, R11, R6, RZ ;  /* 0x000000060b0b7227 */ /* 0x000fc800078e00ff */
[----:B0-----:R-:W-:Y:S02]  /*1ac0*/  HFMA2 R8, -RZ, RZ, 0, 0 ;  /* 0x00000000ff087431 */ /* 0x001fe400000001ff */
[----:B-1----:R-:W-:-:S04]  /*1ad0*/  IMAD.MOV R20, RZ, RZ, -R9 ;  /* 0x000000ffff147224 */ /* 0x002fc800078e0a09 */
[----:B------:R-:W-:Y:S02]  /*1ae0*/  IMAD R23, R20, R21, RZ ;  /* 0x0000001514177224 */ /* 0x000fe400078e02ff */
[----:B------:R-:W-:Y:S02]  /*1af0*/  IMAD.MOV.U32 R20, RZ, RZ, R24 ;  /* 0x000000ffff147224 */ /* 0x000fe400078e0018 */
[----:B------:R-:W-:Y:S01]  /*1b00*/  IMAD.HI.U32 R9, R9, R23, R8 ;  /* 0x0000001709097227 */ /* 0x000fe200078e0008 */
[----:B------:R-:W-:Y:S01]  /*1b10*/  IABS R8, R16 ;  /* 0x0000001000087213 */ /* 0x000fe20000000000 */
[----:B------:R-:W0:Y:S02]  /*1b20*/  I2F.RP R24, R20 ;  /* 0x0000001400187306 */ /* 0x000e240000209400 */
[----:B------:R-:W-:Y:S02]  /*1b30*/  IMAD R23, R11, R22, R3 ;  /* 0x000000160b177224 */ /* 0x000fe400078e0203 */
[----:B------:R-:W-:-:S02]  /*1b40*/  IMAD.MOV R26, RZ, RZ, -R8 ;  /* 0x000000ffff1a7224 */ /* 0x000fc400078e0a08 */
[----:B------:R-:W-:Y:S01]  /*1b50*/  IMAD.HI.U32 R8, R9, R6, RZ ;  /* 0x0000000609087227 */ /* 0x000fe200078e00ff */
[----:B------:R-:W-:-:S03]  /*1b60*/  ISETP.GT.U32.AND P1, PT, R10, R23, PT ;  /* 0x000000170a00720c */ /* 0x000fc60003f24070 */
[----:B------:R-:W-:Y:S02]  /*1b70*/  IMAD R8, R8, R26, R3 ;  /* 0x0000001a08087224 */ /* 0x000fe400078e0203 */
[----:B------:R-:W-:Y:S01]  /*1b80*/  VIADD R9, R25, 0xffffffe ;  /* 0x0ffffffe19097836 */ /* 0x000fe20000000000 */
[----:B0-----:R-:W0:Y:S02]  /*1b90*/  MUFU.RCP R24, R24 ;  /* 0x0000001800187308 */ /* 0x001e240000001000 */
[----:B------:R-:W-:-:S05]  /*1ba0*/  ISETP.GT.U32.AND P4, PT, R21, R8, PT ;  /* 0x000000081500720c */ /* 0x000fca0003f84070 */
[----:B------:R-:W-:Y:S01]  /*1bb0*/  @!P1 IMAD.IADD R23, R23, 0x1, -R10 ;  /* 0x0000000117179824 */ /* 0x000fe200078e0a0a */
[----:B------:R-:W-:Y:S01]  /*1bc0*/  PLOP3.LUT P1, PT, P2, PT, PT, 0x80, 0x8 ;  /* 0x000000000008781c */ /* 0x000fe2000172f070 */
[----:B------:R-:W1:Y:S06]  /*1bd0*/  F2I.FTZ.U32.TRUNC.NTZ R9, R9 ;  /* 0x0000000900097305 */ /* 0x000e6c000021f000 */
[----:B------:R-:W-:Y:S01]  /*1be0*/  @!P4 IMAD.IADD R8, R8, 0x1, -R21 ;  /* 0x000000010808c824 */ /* 0x000fe200078e0a15 */
[----:B------:R-:W-:Y:S01]  /*1bf0*/  ISETP.GT.U32.AND P4, PT, R10, R23, PT ;  /* 0x000000170a00720c */ /* 0x000fe20003f84070 */
[----:B0-----:R-:W-:-:S03]  /*1c00*/  VIADD R11, R24, 0xffffffe ;  /* 0x0ffffffe180b7836 */ /* 0x001fc60000000000 */
[----:B------:R-:W-:-:S03]  /*1c10*/  ISETP.GT.U32.AND P5, PT, R21, R8, PT ;  /* 0x000000081500720c */ /* 0x000fc60003fa4070 */
[----:B------:R-:W0:Y:S06]  /*1c20*/  F2I.FTZ.U32.TRUNC.NTZ R11, R11 ;  /* 0x0000000b000b7305 */ /* 0x000e2c000021f000 */
[----:B------:R-:W-:Y:S01]  /*1c30*/  @!P4 IMAD.IADD R23, R23, 0x1, -R10 ;  /* 0x000000011717c824 */ /* 0x000fe200078e0a0a */
[----:B------:R-:W-:Y:S01]  /*1c40*/  ISETP.NE.AND P4, PT, R16, RZ, PT ;  /* 0x000000ff1000720c */ /* 0x000fe20003f85270 */
[----:B-1----:R-:W-:Y:S02]  /*1c50*/  IMAD.MOV R10, RZ, RZ, -R9 ;  /* 0x000000ffff0a7224 */ /* 0x002fe400078e0a09 */
[----:B------:R-:W-:Y:S01]  /*1c60*/  @!P5 IADD3 R8, PT, PT, R8, -R21, RZ ;  /* 0x800000150808d210 */ /* 0x000fe20007ffe0ff */
[----:B------:R-:W-:-:S02]  /*1c70*/  @!P1 IMAD.MOV R23, RZ, RZ, -R23 ;  /* 0x000000ffff179224 */ /* 0x000fc400078e0a17 */
[----:B------:R-:W-:Y:S02]  /*1c80*/  IMAD R25, R10, R19, RZ ;  /* 0x000000130a197224 */ /* 0x000fe400078e02ff */
[----:B------:R-:W-:Y:S01]  /*1c90*/  IMAD.MOV.U32 R21, RZ, RZ, R8 ;  /* 0x000000ffff157224 */ /* 0x000fe200078e0008 */
[----:B------:R-:W-:Y:S01]  /*1ca0*/  SEL R22, R15, R23, !P3 ;  /* 0x000000170f167207 */ /* 0x000fe20005800000 */
[----:B------:R-:W-:Y:S02]  /*1cb0*/  IMAD.MOV.U32 R8, RZ, RZ, RZ ;  /* 0x000000ffff087224 */ /* 0x000fe400078e00ff */
[----:B0-----:R-:W-:Y:S01]  /*1cc0*/  IMAD.MOV R27, RZ, RZ, -R11 ;  /* 0x000000ffff1b7224 */ /* 0x001fe200078e0a0b */
[----:B------:R-:W-:Y:S01]  /*1cd0*/  IABS R15, R22 ;  /* 0x00000016000f7213 */ /* 0x000fe20000000000 */
[----:B------:R-:W-:Y:S01]  /*1ce0*/  IMAD.HI.U32 R8, R9, R25, R8 ;  /* 0x0000001909087227 */ /* 0x000fe200078e0008 */
[----:B------:R-:W-:-:S03]  /*1cf0*/  LOP3.LUT R22, R22, R17, RZ, 0x3c, !PT ;  /* 0x0000001116167212 */ /* 0x000fc600078e3cff */
[----:B------:R-:W-:Y:S02]  /*1d00*/  IMAD R9, R27, R20, RZ ;  /* 0x000000141b097224 */ /* 0x000fe400078e02ff */
[----:B------:R-:W-:Y:S02]  /*1d10*/  IMAD.MOV.U32 R10, RZ, RZ, RZ ;  /* 0x000000ffff0a7224 */ /* 0x000fe400078e00ff */
[----:B------:R-:W-:Y:S01]  /*1d20*/  @!P1 IMAD.MOV R21, RZ, RZ, -R21 ;  /* 0x000000ffff159224 */ /* 0x000fe200078e0a15 */
[----:B------:R-:W-:Y:S01]  /*1d30*/  @!P4 LOP3.LUT R21, RZ, R16, RZ, 0x33, !PT ;  /* 0x00000010ff15c212 */ /* 0x000fe200078e33ff */
[----:B------:R-:W-:Y:S01]  /*1d40*/  IMAD.HI.U32 R10, R11, R9, R10 ;  /* 0x000000090b0a7227 */ /* 0x000fe200078e000a */
[----:B------:R-:W-:Y:S02]  /*1d50*/  IABS R16, R17 ;  /* 0x0000001100107213 */ /* 0x000fe40000000000 */
[----:B------:R-:W-:Y:S02]  /*1d60*/  MOV R9, R15 ;  /* 0x0000000f00097202 */ /* 0x000fe40000000f00 */
[-C--:B------:R-:W-:Y:S01]  /*1d70*/  IABS R15, R18.reuse ;  /* 0x00000012000f7213 */ /* 0x080fe20000000000 */
[----:B------:R-:W-:Y:S01]  /*1d80*/  IMAD.MOV R16, RZ, RZ, -R16 ;  /* 0x000000ffff107224 */ /* 0x000fe200078e0a10 */
[----:B------:R-:W-:Y:S01]  /*1d90*/  IABS R11, R21 ;  /* 0x00000015000b7213 */ /* 0x000fe20000000000 */
[----:B------:R-:W-:Y:S01]  /*1da0*/  IMAD.HI.U32 R8, R8, R9, RZ ;  /* 0x0000000908087227 */ /* 0x000fe200078e00ff */
[----:B------:R-:W-:-:S03]  /*1db0*/  LOP3.LUT R21, R21, R18, RZ, 0x3c, !PT ;  /* 0x0000001215157212 */ /* 0x000fc600078e3cff */
[----:B------:R-:W-:Y:S02]  /*1dc0*/  IMAD R16, R8, R16, R9 ;  /* 0x0000001008107224 */ /* 0x000fe400078e0209 */
[----:B------:R-:W-:Y:S02]  /*1dd0*/  IMAD.MOV R24, RZ, RZ, -R15 ;  /* 0x000000ffff187224 */ /* 0x000fe400078e0a0f */
[----:B------:R-:W-:Y:S01]  /*1de0*/  IMAD.HI.U32 R9, R10, R11, RZ ;  /* 0x0000000b0a097227 */ /* 0x000fe200078e00ff */
[----:B------:R-:W-:-:S03]  /*1df0*/  ISETP.GT.U32.AND P4, PT, R19, R16, PT ;  /* 0x000000101300720c */ /* 0x000fc60003f84070 */
[----:B------:R-:W-:-:S05]  /*1e00*/  IMAD R11, R9, R24, R11 ;  /* 0x00000018090b7224 */ /* 0x000fca00078e020b */
[----:B------:R-:W-:-:S05]  /*1e10*/  ISETP.GT.U32.AND P5, PT, R20, R11, PT ;  /* 0x0000000b1400720c */ /* 0x000fca0003fa4070 */
[----:B------:R-:W-:Y:S02]  /*1e20*/  @!P4 IMAD.IADD R16, R16, 0x1, -R19 ;  /* 0x000000011010c824 */ /* 0x000fe400078e0a13 */
[----:B------:R-:W-:Y:S01]  /*1e30*/  @!P4 VIADD R8, R8, 0x1 ;  /* 0x000000010808c836 */ /* 0x000fe20000000000 */
[----:B------:R-:W-:Y:S02]  /*1e40*/  ISETP.GE.AND P4, PT, R22, RZ, PT ;  /* 0x000000ff1600720c */ /* 0x000fe40003f86270 */
[----:B------:R-:W-:-:S03]  /*1e50*/  ISETP.GE.U32.AND P6, PT, R16, R19, PT ;  /* 0x000000131000720c */ /* 0x000fc60003fc6070 */
[----:B------:R-:W-:Y:S02]  /*1e60*/  @!P5 IMAD.IADD R11, R11, 0x1, -R20 ;  /* 0x000000010b0bd824 */ /* 0x000fe400078e0a14 */
[----:B------:R-:W-:Y:S01]  /*1e70*/  @!P5 VIADD R9, R9, 0x1 ;  /* 0x000000010909d836 */ /* 0x000fe20000000000 */
[----:B------:R-:W-:Y:S02]  /*1e80*/  ISETP.NE.AND P5, PT, R17, RZ, PT ;  /* 0x000000ff1100720c */ /* 0x000fe40003fa5270 */
[----:B------:R-:W-:-:S05]  /*1e90*/  ISETP.GE.U32.AND P3, PT, R11, R20, PT ;  /* 0x000000140b00720c */ /* 0x000fca0003f66070 */
[----:B------:R-:W-:Y:S01]  /*1ea0*/  @P6 VIADD R8, R8, 0x1 ;  /* 0x0000000108086836 */ /* 0x000fe20000000000 */
[----:B------:R-:W-:-:S03]  /*1eb0*/  ISETP.GE.AND P6, PT, R21, RZ, PT ;  /* 0x000000ff1500720c */ /* 0x000fc60003fc6270 */
[----:B------:R-:W-:Y:S02]  /*1ec0*/  @!P4 IMAD.MOV R8, RZ, RZ, -R8 ;  /* 0x000000ffff08c224 */ /* 0x000fe400078e0a08 */
[----:B------:R-:W-:Y:S02]  /*1ed0*/  @!P5 LOP3.LUT R8, RZ, R17, RZ, 0x33, !PT ;  /* 0x00000011ff08d212 */ /* 0x000fe400078e33ff */
[----:B------:R-:W-:Y:S02]  /*1ee0*/  @P3 IADD3 R9, PT, PT, R9, 0x1, RZ ;  /* 0x0000000109093810 */ /* 0x000fe40007ffe0ff */
[----:B------:R-:W-:-:S04]  /*1ef0*/  ISETP.NE.AND P3, PT, R18, RZ, PT ;  /* 0x000000ff1200720c */ /* 0x000fc80003f65270 */
[----:B------:R-:W-:-:S09]  /*1f00*/  @!P6 IMAD.MOV R9, RZ, RZ, -R9 ;  /* 0x000000ffff09e224 */ /* 0x000fd200078e0a09 */
[----:B------:R-:W-:-:S05]  /*1f10*/  @!P3 LOP3.LUT R9, RZ, R18, RZ, 0x33, !PT ;  /* 0x00000012ff09b212 */ /* 0x000fca00078e33ff */
[----:B------:R0:W-:Y:S04]  /*1f20*/  STL.64 [R13+-0x8], R8 ;  /* 0xfffff8080d007387 */ /* 0x0001e80000100a00 */
[----:B------:R-:W2:Y:S04]  /*1f30*/  LDL R22, [R14] ;  /* 0x000000000e167983 */ /* 0x000ea80000100800 */
[----:B------:R-:W3:Y:S04]  /*1f40*/  LDL R17, [R0+UR6] ;  /* 0x0000000600117983 */ /* 0x000ee80008100800 */
[----:B------:R-:W4:Y:S01]  /*1f50*/  LDL R20, [R14+-0x4] ;  /* 0xfffffc000e147983 */ /* 0x000f220000100800 */
[----:B------:R-:W-:-:S03]  /*1f60*/  UIADD3.X UR6, UPT, UPT, UR11, 0x3, URZ, UP0, !UPT ;  /* 0x000000030b067890 */ /* 0x000fc600087fe4ff */
[----:B------:R-:W5:Y:S01]  /*1f70*/  LDL R18, [R14+-0x8] ;  /* 0xfffff8000e127983 */ /* 0x000f620000100800 */
[----:B------:R-:W-:-:S09]  /*1f80*/  USHF.R.S64 UR6, UR10, 0x1e, UR6 ;  /* 0x0000001e0a067899 */ /* 0x000fd20008001006 */
[----:B------:R-:W5:Y:S01]  /*1f90*/  LDL R15, [R0+UR6] ;  /* 0x00000006000f7983 */ /* 0x000f620008100800 */
[----:B------:R-:W-:-:S04]  /*1fa0*/  UIADD3.X UR6, UPT, UPT, UR11, 0x2, URZ, UP0, !UPT ;  /* 0x000000020b067890 */ /* 0x000fc800087fe4ff */
[----:B------:R-:W-:Y:S01]  /*1fb0*/  USHF.R.S64 UR6, UR10, 0x1e, UR6 ;  /* 0x0000001e0a067899 */ /* 0x000fe20008001006 */
[----:B--2---:R-:W-:-:S04]  /*1fc0*/  IABS R21, R22 ;  /* 0x0000001600157213 */ /* 0x004fc80000000000 */
[----:B------:R-:W1:Y:S01]  /*1fd0*/  I2F.RP R16, R21 ;  /* 0x0000001500107306 */ /* 0x000e620000209400 */
[----:B---3--:R-:W-:-:S07]  /*1fe0*/  IABS R19, R17 ;  /* 0x0000001100137213 */ /* 0x008fce0000000000 */
[----:B------:R-:W2:Y:S08]  /*1ff0*/  I2F.RP R24, R19 ;  /* 0x0000001300187306 */ /* 0x000eb00000209400 */
[----:B-1----:R-:W1:Y:S01]  /*2000*/  MUFU.RCP R16, R16 ;  /* 0x0000001000107308 */ /* 0x002e620000001000 */
[----:B----4-:R-:W-:-:S07]  /*2010*/  IABS R23, R20 ;  /* 0x0000001400177213 */ /* 0x010fce0000000000 */
[----:B------:R-:W3:Y:S08]  /*2020*/  I2F.RP R25, R23 ;  /* 0x0000001700197306 */ /* 0x000ef00000209400 */
[----:B--2---:R-:W0:Y:S01]  /*2030*/  MUFU.RCP R24, R24 ;  /* 0x0000001800187308 */ /* 0x004e220000001000 */
[----:B-1----:R-:W-:-:S07]  /*2040*/  VIADD R10, R16, 0xffffffe ;  /* 0x0ffffffe100a7836 */ /* 0x002fce0000000000 */
[----:B------:R-:W1:Y:S08]  /*2050*/  F2I.FTZ.U32.TRUNC.NTZ R11, R10 ;  /* 0x0000000a000b7305 */ /* 0x000e70000021f000 */
[----:B---3--:R-:W2:Y:S01]  /*2060*/  MUFU.RCP R25, R25 ;  /* 0x0000001900197308 */ /* 0x008ea20000001000 */
[----:B0-----:R-:W-:Y:S02]  /*2070*/  VIADD R8, R24, 0xffffffe ;  /* 0x0ffffffe18087836 */ /* 0x001fe40000000000 */
[----:B-1----:R-:W-:-:S05]  /*2080*/  IMAD.MOV R16, RZ, RZ, -R11 ;  /* 0x000000ffff107224 */ /* 0x002fca00078e0a0b */
[----:B------:R-:W0:Y:S01]  /*2090*/  F2I.FTZ.U32.TRUNC.NTZ R9, R8 ;  /* 0x0000000800097305 */ /* 0x000e22000021f000 */
[----:B------:R-:W-:Y:S02]  /*20a0*/  IMAD R27, R16, R21, RZ ;  /* 0x00000015101b7224 */ /* 0x000fe400078e02ff */
[----:B------:R-:W3:Y:S01]  /*20b0*/  LDL R16, [R0+UR6] ;  /* 0x0000000600107983 */ /* 0x000ee20008100800 */
[----:B------:R-:W-:Y:S02]  /*20c0*/  IMAD.MOV.U32 R10, RZ, RZ, RZ ;  /* 0x000000ffff0a7224 */ /* 0x000fe400078e00ff */
[----:B--2---:R-:W-:Y:S02]  /*20d0*/  VIADD R24, R25, 0xffffffe ;  /* 0x0ffffffe19187836 */ /* 0x004fe40000000000 */
[----:B------:R-:W-:Y:S02]  /*20e0*/  IMAD.HI.U32 R27, R11, R27, R10 ;  /* 0x0000001b0b1b7227 */ /* 0x000fe400078e000a */
[----:B------:R-:W1:Y:S01]  /*20f0*/  F2I.FTZ.U32.TRUNC.NTZ R11, R24 ;  /* 0x00000018000b7305 */ /* 0x000e62000021f000 */
[----:B0-----:R-:W-:-:S05]  /*2100*/  IADD3 R8, PT, PT, RZ, -R9, RZ ;  /* 0x80000009ff087210 */ /* 0x001fca0007ffe0ff */
[----:B------:R-:W-:Y:S02]  /*2110*/  IMAD R25, R8, R19, RZ ;  /* 0x0000001308197224 */ /* 0x000fe400078e02ff */
[----:B------:R-:W-:-:S04]  /*2120*/  IMAD.MOV.U32 R8, RZ, RZ, RZ ;  /* 0x000000ffff087224 */ /* 0x000fc800078e00ff */
[----:B------:R-:W-:-:S04]  /*2130*/  IMAD.HI.U32 R25, R9, R25, R8 ;  /* 0x0000001909197227 */ /* 0x000fc800078e0008 */
[----:B-1----:R-:W-:-:S04]  /*2140*/  IMAD.MOV R8, RZ, RZ, -R11 ;  /* 0x000000ffff087224 */ /* 0x002fc800078e0a0b */
[----:B------:R-:W-:-:S04]  /*2150*/  IMAD R9, R8, R23, RZ ;  /* 0x0000001708097224 */ /* 0x000fc800078e02ff */
[----:B------:R-:W-:Y:S01]  /*2160*/  IMAD.HI.U32 R11, R11, R9, R10 ;  /* 0x000000090b0b7227 */ /* 0x000fe200078e000a */
[----:B-----5:R-:W-:-:S04]  /*2170*/  IABS R10, R15 ;  /* 0x0000000f000a7213 */ /* 0x020fc80000000000 */
[----:B------:R-:W0:Y:S01]  /*2180*/  I2F.RP R24, R10 ;  /* 0x0000000a00187306 */ /* 0x000e220000209400 */
[----:B------:R-:W-:-:S07]  /*2190*/  IABS R8, R22 ;  /* 0x0000001600087213 */ /* 0x000fce0000000000 */
[----:B0-----:R-:W0:Y:S01]  /*21a0*/  MUFU.RCP R24, R24 ;  /* 0x0000001800187308 */ /* 0x001e220000001000 */
[----:B------:R-:W-:Y:S02]  /*21b0*/  IMAD.MOV R9, RZ, RZ, -R8 ;  /* 0x000000ffff097224 */ /* 0x000fe400078e0a08 */
[----:B------:R-:W-:-:S04]  /*21c0*/  IMAD.HI.U32 R26, R27, R6, RZ ;  /* 0x000000061b1a7227 */ /* 0x000fc800078e00ff */
[----:B------:R-:W-:Y:S02]  /*21d0*/  IMAD R26, R26, R9, R3 ;  /* 0x000000091a1a7224 */ /* 0x000fe400078e0203 */
[----:B0-----:R-:W-:Y:S02]  /*21e0*/  VIADD R8, R24, 0xffffffe ;  /* 0x0ffffffe18087836 */ /* 0x001fe40000000000 */
[----:B------:R-:W2:Y:S01]  /*21f0*/  LDL R24, [R14+-0xc] ;  /* 0xfffff4000e187983 */ /* 0x000ea20000100800 */
[----:B------:R-:W-:Y:S02]  /*2200*/  ISETP.GT.U32.AND P3, PT, R21, R26, PT ;  /* 0x0000001a1500720c */ /* 0x000fe40003f64070 */
[----:B------:R-:W-:Y:S01]  /*2210*/  IABS R27, R20 ;  /* 0x00000014001b7213 */ /* 0x000fe20000000000 */
[----:B------:R-:W-:-:S04]  /*2220*/  IMAD.HI.U32 R28, R11, R6, RZ ;  /* 0x000000060b1c7227 */ /* 0x000fc800078e00ff */
[----:B------:R-:W-:-:S04]  /*2230*/  IMAD.MOV R27, RZ, RZ, -R27 ;  /* 0x000000ffff1b7224 */ /* 0x000fc800078e0a1b */
[----:B------:R-:W-:Y:S02]  /*2240*/  IMAD R28, R28, R27, R3 ;  /* 0x0000001b1c1c7224 */ /* 0x000fe400078e0203 */
[----:B------:R-:W-:-:S03]  /*2250*/  @!P3 IADD3 R26, PT, PT, R26, -R21, RZ ;  /* 0x800000151a1ab210 */ /* 0x000fc60007ffe0ff */
[----:B------:R-:W-:Y:S02]  /*2260*/  ISETP.GT.U32.AND P4, PT, R23, R28, PT ;  /* 0x0000001c1700720c */ /* 0x000fe40003f84070 */
[----:B------:R-:W-:-:S11]  /*2270*/  ISETP.GT.U32.AND P3, PT, R21, R26, PT ;  /* 0x0000001a1500720c */ /* 0x000fd60003f64070 */
[----:B------:R-:W-:Y:S02]  /*2280*/  @!P4 IMAD.IADD R28, R28, 0x1, -R23 ;  /* 0x000000011c1cc824 */ /* 0x000fe400078e0a17 */
[----:B------:R-:W-:Y:S01]  /*2290*/  @!P3 IMAD.IADD R26, R26, 0x1, -R21 ;  /* 0x000000011a1ab824 */ /* 0x000fe200078e0a15 */
[----:B------:R-:W-:Y:S02]  /*22a0*/  ISETP.NE.AND P3, PT, R22, RZ, PT ;  /* 0x000000ff1600720c */ /* 0x000fe40003f65270 */
[----:B------:R-:W-:Y:S01]  /*22b0*/  ISETP.GT.U32.AND P4, PT, R23, R28, PT ;  /* 0x0000001c1700720c */ /* 0x000fe20003f84070 */
[----:B------:R-:W-:Y:S01]  /*22c0*/  @!P1 IMAD.MOV R26, RZ, RZ, -R26 ;  /* 0x000000ffff1a9224 */ /* 0x000fe200078e0a1a */
[----:B------:R-:W-:-:S09]  /*22d0*/  UIADD3.X UR6, UPT, UPT, UR11, 0x1, URZ, UP0, !UPT ;  /* 0x000000010b067890 */ /* 0x000fd200087fe4ff */
[----:B------:R-:W-:Y:S02]  /*22e0*/  @!P3 LOP3.LUT R26, RZ, R22, RZ, 0x33, !PT ;  /* 0x00000016ff1ab212 */ /* 0x000fe400078e33ff */
[----:B------:R-:W-:Y:S01]  /*22f0*/  ISETP.NE.AND P3, PT, R20, RZ, PT ;  /* 0x000000ff1400720c */ /* 0x000fe20003f65270 */
[----:B------:R-:W-:Y:S01]  /*2300*/  @!P4 IMAD.IADD R28, R28, 0x1, -R23 ;  /* 0x000000011c1cc824 */ /* 0x000fe200078e0a17 */
[----:B------:R-:W-:-:S03]  /*2310*/  USHF.R.S64 UR6, UR10, 0x1e, UR6 ;  /* 0x0000001e0a067899 */ /* 0x000fc60008001006 */
[----:B------:R-:W-:-:S04]  /*2320*/  IMAD.MOV.U32 R22, RZ, RZ, R28 ;  /* 0x000000ffff167224 */ /* 0x000fc800078e001c */
[----:B------:R-:W-:-:S04]  /*2330*/  @!P1 IMAD.MOV R22, RZ, RZ, -R22 ;  /* 0x000000ffff169224 */ /* 0x000fc800078e0a16 */
[----:B------:R-:W-:Y:S02]  /*2340*/  @!P3 LOP3.LUT R22, RZ, R20, RZ, 0x33, !PT ;  /* 0x00000014ff16b212 */ /* 0x000fe400078e33ff */
[----:B------:R-:W4:Y:S01]  /*2350*/  LDL R20, [R0+UR6] ;  /* 0x0000000600147983 */ /* 0x000f220008100800 */
[----:B------:R-:W-:Y:S01]  /*2360*/  IABS R23, R18 ;  /* 0x0000001200177213 */ /* 0x000fe20000000000 */
[----:B------:R0:W1:Y:S08]  /*2370*/  F2I.FTZ.U32.TRUNC.NTZ R9, R8 ;  /* 0x0000000800097305 */ /* 0x000070000021f000 */
[----:B------:R-:W5:Y:S01]  /*2380*/  I2F.RP R28, R23 ;  /* 0x00000017001c7306 */ /* 0x000f620000209400 */
[----:B0-----:R-:W-:-:S02]  /*2390*/  IMAD.MOV.U32 R8, RZ, RZ, RZ ;  /* 0x000000ffff087224 */ /* 0x001fc400078e00ff */
[----:B-1----:R-:W-:-:S04]  /*23a0*/  IMAD.MOV R11, RZ, RZ, -R9 ;  /* 0x000000ffff0b7224 */ /* 0x002fc800078e0a09 */
[----:B------:R-:W-:Y:S01]  /*23b0*/  IMAD R11, R11, R10, RZ ;  /* 0x0000000a0b0b7224 */ /* 0x000fe200078e02ff */
[----:B-----5:R-:W0:Y:S03]  /*23c0*/  MUFU.RCP R28, R28 ;  /* 0x0000001c001c7308 */ /* 0x020e260000001000 */
[----:B------:R-:W-:Y:S01]  /*23d0*/  IMAD.HI.U32 R11, R9, R11, R8 ;  /* 0x0000000b090b7227 */ /* 0x000fe200078e0008 */
[----:B------:R-:W-:Y:S02]  /*23e0*/  IABS R9, R17 ;  /* 0x0000001100097213 */ /* 0x000fe40000000000 */
[----:B------:R-:W-:-:S03]  /*23f0*/  IABS R8, R26 ;  /* 0x0000001a00087213 */ /* 0x000fc60000000000 */
[----:B------:R-:W-:Y:S02]  /*2400*/  IMAD.MOV R9, RZ, RZ, -R9 ;  /* 0x000000ffff097224 */ /* 0x000fe400078e0a09 */
[----:B------:R-:W-:-:S04]  /*2410*/  IMAD.HI.U32 R21, R25, R8, RZ ;  /* 0x0000000819157227 */ /* 0x000fc800078e00ff */
[----:B------:R-:W-:Y:S01]  /*2420*/  IMAD R25, R21, R9, R8 ;  /* 0x0000000915197224 */ /* 0x000fe200078e0208 */
[----:B0-----:R-:W-:-:S04]  /*2430*/  IADD3 R8, PT, PT, R28, 0xffffffe, RZ ;  /* 0x0ffffffe1c087810 */ /* 0x001fc80007ffe0ff */
[----:B------:R0:W1:Y:S01]  /*2440*/  F2I.FTZ.U32.TRUNC.NTZ R9, R8 ;  /* 0x0000000800097305 */ /* 0x000062000021f000 */
[----:B------:R-:W-:Y:S01]  /*2450*/  ISETP.GT.U32.AND P5, PT, R19, R25, PT ;  /* 0x000000191300720c */ /* 0x000fe20003fa4070 */
[----:B0-----:R-:W-:Y:S02]  /*2460*/  IMAD.MOV.U32 R8, RZ, RZ, RZ ;  /* 0x000000ffff087224 */ /* 0x001fe400078e00ff */
[----:B-1----:R-:W-:-:S10]  /*2470*/  IMAD.MOV R27, RZ, RZ, -R9 ;  /* 0x000000ffff1b7224 */ /* 0x002fd400078e0a09 */
[----:B------:R-:W-:Y:S02]  /*2480*/  @!P5 IMAD.IADD R25, R25, 0x1, -R19 ;  /* 0x000000011919d824 */ /* 0x000fe400078e0a13 */
[----:B------:R-:W-:-:S04]  /*2490*/  IMAD R27, R27, R23, RZ ;  /* 0x000000171b1b7224 */ /* 0x000fc800078e02ff */
[----:B------:R-:W-:Y:S01]  /*24a0*/  IMAD.HI.U32 R27, R9, R27, R8 ;  /* 0x0000001b091b7227 */ /* 0x000fe200078e0008 */
[----:B------:R-:W-:Y:S02]  /*24b0*/  IABS R8, R22 ;  /* 0x0000001600087213 */ /* 0x000fe40000000000 */
[----:B------:R-:W-:Y:S02]  /*24c0*/  ISETP.GE.U32.AND P6, PT, R25, R19, PT ;  /* 0x000000131900720c */ /* 0x000fe40003fc6070 */
[----:B------:R-:W-:Y:S01]  /*24d0*/  IABS R9, R15 ;  /* 0x0000000f00097213 */ /* 0x000fe20000000000 */
[----:B------:R-:W-:-:S04]  /*24e0*/  IMAD.HI.U32 R19, R11, R8, RZ ;  /* 0x000000080b137227 */ /* 0x000fc800078e00ff */
[----:B------:R-:W-:-:S04]  /*24f0*/  IMAD.MOV R9, RZ, RZ, -R9 ;  /* 0x000000ffff097224 */ /* 0x000fc800078e0a09 */
[----:B------:R-:W-:-:S05]  /*2500*/  IMAD R9, R19, R9, R8 ;  /* 0x0000000913097224 */ /* 0x000fca00078e0208 */
[----:B------:R-:W-:-:S13]  /*2510*/  ISETP.GT.U32.AND P3, PT, R10, R9, PT ;  /* 0x000000090a00720c */ /* 0x000fda0003f64070 */
[----:B------:R-:W-:-:S05]  /*2520*/  @!P3 IMAD.IADD R9, R9, 0x1, -R10 ;  /* 0x000000010909b824 */ /* 0x000fca00078e0a0a */
[----:B------:R-:W-:Y:S02]  /*2530*/  ISETP.GE.U32.AND P4, PT, R9, R10, PT ;  /* 0x0000000a0900720c */ /* 0x000fe40003f86070 */
[----:B------:R-:W-:Y:S01]  /*2540*/  IABS R8, R18 ;  /* 0x0000001200087213 */ /* 0x000fe20000000000 */
[----:B------:R-:W-:-:S04]  /*2550*/  IMAD.HI.U32 R10, R27, R6, RZ ;  /* 0x000000061b0a7227 */ /* 0x000fc800078e00ff */
[----:B------:R-:W-:Y:S01]  /*2560*/  IMAD.MOV R8, RZ, RZ, -R8 ;  /* 0x000000ffff087224 */ /* 0x000fe200078e0a08 */
[----:B---3--:R-:W-:-:S04]  /*2570*/  IABS R25, R16 ;  /* 0x0000001000197213 */ /* 0x008fc80000000000 */
[----:B------:R-:W0:Y:S08]  /*2580*/  I2F.RP R11, R25 ;  /* 0x00000019000b7306 */ /* 0x000e300000209400 */
[----:B0-----:R-:W0:Y:S02]  /*2590*/  MUFU.RCP R11, R11 ;  /* 0x0000000b000b7308 */ /* 0x001e240000001000 */
[----:B0-----:R-:W-:-:S06]  /*25a0*/  VIADD R9, R11, 0xffffffe ;  /* 0x0ffffffe0b097836 */ /* 0x001fcc0000000000 */
[----:B------:R-:W0:Y:S01]  /*25b0*/  F2I.FTZ.U32.TRUNC.NTZ R9, R9 ;  /* 0x0000000900097305 */ /* 0x000e22000021f000 */
[----:B------:R-:W-:Y:S02]  /*25c0*/  IMAD R10, R10, R8, R3 ;  /* 0x000000080a0a7224 */ /* 0x000fe400078e0203 */
[----:B------:R-:W-:-:S03]  /*25d0*/  @!P5 VIADD R21, R21, 0x1 ;  /* 0x000000011515d836 */ /* 0x000fc60000000000 */
[----:B------:R-:W-:Y:S02]  /*25e0*/  ISETP.GT.U32.AND P5, PT, R23, R10, PT ;  /* 0x0000000a1700720c */ /* 0x000fe40003fa4070 */
[----:B0-----:R-:W-:-:S05]  /*25f0*/  IADD3 R8, PT, PT, RZ, -R9, RZ ;  /* 0x80000009ff087210 */ /* 0x001fca0007ffe0ff */
[----:B------:R-:W-:Y:S02]  /*2600*/  IMAD R27, R8, R25, RZ ;  /* 0x00000019081b7224 */ /* 0x000fe400078e02ff */
[----:B------:R-:W-:-:S04]  /*2610*/  IMAD.MOV.U32 R8, RZ, RZ, RZ ;  /* 0x000000ffff087224 */ /* 0x000fc800078e00ff */
[----:B------:R-:W-:Y:S01]  /*2620*/  IMAD.HI.U32 R8, R9, R27, R8 ;  /* 0x0000001b09087227 */ /* 0x000fe200078e0008 */
[----:B--2---:R-:W-:-:S04]  /*2630*/  IABS R27, R24 ;  /* 0x00000018001b7213 */ /* 0x004fc80000000000 */
[----:B------:R-:W0:Y:S01]  /*2640*/  I2F.RP R11, R27 ;  /* 0x0000001b000b7306 */ /* 0x000e220000209400 */
[----:B------:R-:W-:-:S05]  /*2650*/  @!P5 IMAD.IADD R10, R10, 0x1, -R23 ;  /* 0x000000010a0ad824 */ /* 0x000fca00078e0a17 */
[----:B------:R-:W-:Y:S02]  /*2660*/  ISETP.GT.U32.AND P5, PT, R23, R10, PT ;  /* 0x0000000a1700720c */ /* 0x000fe40003fa4070 */
[----:B0-----:R-:W0:Y:S11]  /*2670*/  MUFU.RCP R11, R11 ;  /* 0x0000000b000b7308 */ /* 0x001e360000001000 */
[----:B------:R-:W-:Y:S01]  /*2680*/  @!P5 IMAD.IADD R10, R10, 0x1, -R23 ;  /* 0x000000010a0ad824 */ /* 0x000fe200078e0a17 */
[----:B------:R-:W-:-:S03]  /*2690*/  ISETP.NE.AND P5, PT, R18, RZ, PT ;  /* 0x000000ff1200720c */ /* 0x000fc60003fa5270 */
[----:B------:R-:W-:Y:S01]  /*26a0*/  IMAD.MOV.U32 R9, RZ, RZ, R10 ;  /* 0x000000ffff097224 */ /* 0x000fe200078e000a */
[----:B------:R-:W-:Y:S01]  /*26b0*/  LOP3.LUT R26, R26, R17, RZ, 0x3c, !PT ;  /* 0x000000111a1a7212 */ /* 0x000fe200078e3cff */
[----:B0-----:R-:W-:Y:S02]  /*26c0*/  VIADD R10, R11, 0xffffffe ;  /* 0x0ffffffe0b0a7836 */ /* 0x001fe40000000000 */
[----:B------:R-:W-:Y:S02]  /*26d0*/  @!P1 IMAD.MOV R9, RZ, RZ, -R9 ;  /* 0x000000ffff099224 */ /* 0x000fe400078e0a09 */
[----:B------:R-:W0:Y:S04]  /*26e0*/  F2I.FTZ.U32.TRUNC.NTZ R11, R10 ;  /* 0x0000000a000b7305 */ /* 0x000e28000021f000 */
[----:B------:R-:W-:Y:S01]  /*26f0*/  @!P5 LOP3.LUT R9, RZ, R18, RZ, 0x33, !PT ;  /* 0x00000012ff09d212 */ /* 0x000fe200078e33ff */
[----:B------:R-:W-:Y:S01]  /*2700*/  @P6 VIADD R21, R21, 0x1 ;  /* 0x0000000115156836 */ /* 0x000fe20000000000 */
[----:B------:R-:W-:-:S02]  /*2710*/  ISETP.GE.AND P5, PT, R26, RZ, PT ;  /* 0x000000ff1a00720c */ /* 0x000fc40003fa6270 */
[----:B------:R-:W-:Y:S02]  /*2720*/  ISETP.NE.AND P6, PT, R17, RZ, PT ;  /* 0x000000ff1100720c */ /* 0x000fe40003fc5270 */
[----:B------:R-:W-:Y:S02]  /*2730*/  IABS R18, R16 ;  /* 0x0000001000127213 */ /* 0x000fe40000000000 */
[----:B------:R-:W-:Y:S02]  /*2740*/  IABS R23, R9 ;  /* 0x0000000900177213 */ /* 0x000fe40000000000 */
[----:B------:R-:W-:-:S03]  /*2750*/  IADD3 R26, PT, PT, RZ, -R18, RZ ;  /* 0x80000012ff1a7210 */ /* 0x000fc60007ffe0ff */
[----:B------:R-:W-:-:S04]  /*2760*/  IMAD.HI.U32 R18, R8, R23, RZ ;  /* 0x0000001708127227 */ /* 0x000fc800078e00ff */
[----:B------:R-:W-:Y:S02]  /*2770*/  IMAD.MOV.U32 R8, RZ, RZ, R21 ;  /* 0x000000ffff087224 */ /* 0x000fe400078e0015 */
[----:B0-----:R-:W-:Y:S02]  /*2780*/  IMAD.MOV R28, RZ, RZ, -R11 ;  /* 0x000000ffff1c7224 */ /* 0x001fe400078e0a0b */
[----:B------:R-:W-:Y:S01]  /*2790*/  @!P5 IMAD.MOV R8, RZ, RZ, -R8 ;  /* 0x000000ffff08d224 */ /* 0x000fe200078e0a08 */
[----:B------:R-:W-:Y:S01]  /*27a0*/  @!P6 LOP3.LUT R8, RZ, R17, RZ, 0x33, !PT ;  /* 0x00000011ff08e212 */ /* 0x000fe200078e33ff */
[----:B------:R-:W-:Y:S02]  /*27b0*/  IMAD R17, R28, R27, RZ ;  /* 0x0000001b1c117224 */ /* 0x000fe400078e02ff */
[----:B------:R-:W-:-:S04]  /*27c0*/  IMAD.MOV.U32 R10, RZ, RZ, RZ ;  /* 0x000000ffff0a7224 */ /* 0x000fc800078e00ff */
[----:B------:R-:W-:Y:S01]  /*27d0*/  IMAD.HI.U32 R11, R11, R17, R10 ;  /* 0x000000110b0b7227 */ /* 0x000fe200078e000a */
[----:B------:R-:W-:Y:S02]  /*27e0*/  IABS R10, R24 ;  /* 0x00000018000a7213 */ /* 0x000fe40000000000 */
[----:B----4-:R-:W-:-:S03]  /*27f0*/  IABS R17, R20 ;  /* 0x0000001400117213 */ /* 0x010fc60000000000 */
[----:B------:R-:W-:Y:S02]  /*2800*/  IMAD.MOV R21, RZ, RZ, -R10 ;  /* 0x000000ffff157224 */ /* 0x000fe400078e0a0a */
[----:B------:R-:W-:-:S04]  /*2810*/  IMAD.HI.U32 R10, R11, R6, RZ ;  /* 0x000000060b0a7227 */ /* 0x000fc800078e00ff */
[----:B------:R-:W-:Y:S02]  /*2820*/  IMAD R26, R18, R26, R23 ;  /* 0x0000001a121a7224 */ /* 0x000fe400078e0217 */
[----:B------:R-:W-:Y:S01]  /*2830*/  IMAD R21, R10, R21, R3 ;  /* 0x000000150a157224 */ /* 0x000fe200078e0203 */
[----:B------:R-:W0:Y:S04]  /*2840*/  I2F.RP R23, R17 ;  /* 0x0000001100177306 */ /* 0x000e280000209400 */
[----:B------:R-:W-:-:S04]  /*2850*/  ISETP.GT.U32.AND P5, PT, R27, R21, PT ;  /* 0x000000151b00720c */ /* 0x000fc80003fa4070 */
[----:B0-----:R-:W0:Y:S09]  /*2860*/  MUFU.RCP R23, R23 ;  /* 0x0000001700177308 */ /* 0x001e320000001000 */
[----:B------:R-:W-:-:S05]  /*2870*/  @!P5 IMAD.IADD R21, R21, 0x1, -R27 ;  /* 0x000000011515d824 */ /* 0x000fca00078e0a1b */
[----:B------:R-:W-:Y:S02]  /*2880*/  ISETP.GT.U32.AND P5, PT, R27, R21, PT ;  /* 0x000000151b00720c */ /* 0x000fe40003fa4070 */
[----:B0-----:R-:W-:-:S11]  /*2890*/  IADD3 R10, PT, PT, R23, 0xffffffe, RZ ;  /* 0x0ffffffe170a7810 */ /* 0x001fd60007ffe0ff */
[----:B------:R-:W-:Y:S01]  /*28a0*/  @!P5 IMAD.IADD R21, R21, 0x1, -R27 ;  /* 0x000000011515d824 */ /* 0x000fe200078e0a1b */
[----:B------:R0:W1:Y:S01]  /*28b0*/  F2I.FTZ.U32.TRUNC.NTZ R11, R10 ;  /* 0x0000000a000b7305 */ /* 0x000062000021f000 */
[----:B------:R-:W-:Y:S02]  /*28c0*/  ISETP.NE.AND P5, PT, R24, RZ, PT ;  /* 0x000000ff1800720c */ /* 0x000fe40003fa5270 */
[----:B------:R-:W-:Y:S01]  /*28d0*/  @!P1 IMAD.MOV R21, RZ, RZ, -R21 ;  /* 0x000000ffff159224 */ /* 0x000fe200078e0a15 */
[----:B------:R-:W-:Y:S01]  /*28e0*/  ISETP.GT.U32.AND P6, PT, R25, R26, PT ;  /* 0x0000001a1900720c */ /* 0x000fe20003fc4070 */
[----:B0-----:R-:W-:-:S09]  /*28f0*/  IMAD.MOV.U32 R10, RZ, RZ, RZ ;  /* 0x000000ffff0a7224 */ /* 0x001fd200078e00ff */
[----:B------:R-:W-:Y:S01]  /*2900*/  @!P5 LOP3.LUT R21, RZ, R24, RZ, 0x33, !PT ;  /* 0x00000018ff15d212 */ /* 0x000fe200078e33ff */
[----:B-1----:R-:W-:-:S04]  /*2910*/  IMAD.MOV R24, RZ, RZ, -R11 ;  /* 0x000000ffff187224 */ /* 0x002fc800078e0a0b */
[----:B------:R-:W-:-:S04]  /*2920*/  IMAD R23, R24, R17, RZ ;  /* 0x0000001118177224 */ /* 0x000fc800078e02ff */
[----:B------:R-:W-:Y:S01]  /*2930*/  IMAD.HI.U32 R11, R11, R23, R10 ;  /* 0x000000170b0b7227 */ /* 0x000fe200078e000a */
[----:B------:R-:W-:Y:S02]  /*2940*/  IABS R23, R20 ;  /* 0x0000001400177213 */ /* 0x000fe40000000000 */
[----:B------:R-:W-:-:S03]  /*2950*/  IABS R10, R21 ;  /* 0x00000015000a7213 */ /* 0x000fc60000000000 */
[----:B------:R-:W-:Y:S02]  /*2960*/  IMAD.MOV R23, RZ, RZ, -R23 ;  /* 0x000000ffff177224 */ /* 0x000fe400078e0a17 */
[----:B------:R-:W-:-:S04]  /*2970*/  IMAD.HI.U32 R11, R11, R10, RZ ;  /* 0x0000000a0b0b7227 */ /* 0x000fc800078e00ff */
[----:B------:R-:W-:Y:S02]  /*2980*/  IMAD R10, R11, R23, R10 ;  /* 0x000000170b0a7224 */ /* 0x000fe400078e020a */
[----:B------:R-:W-:Y:S02]  /*2990*/  @!P6 IMAD.IADD R26, R26, 0x1, -R25 ;  /* 0x000000011a1ae824 */ /* 0x000fe400078e0a19 */
[----:B------:R-:W-:Y:S01]  /*29a0*/  @!P3 VIADD R19, R19, 0x1 ;  /* 0x000000011313b836 */ /* 0x000fe20000000000 */
[----:B------:R-:W-:Y:S02]  /*29b0*/  ISETP.GT.U32.AND P3, PT, R17, R10, PT ;  /* 0x0000000a1100720c */ /* 0x000fe40003f64070 */
[----:B------:R-:W-:Y:S01]  /*29c0*/  ISETP.GE.U32.AND P5, PT, R26, R25, PT ;  /* 0x000000191a00720c */ /* 0x000fe20003fa6070 */
[----:B------:R-:W-:Y:S01]  /*29d0*/  @!P6 VIADD R18, R18, 0x1 ;  /* 0x000000011212e836 */ /* 0x000fe20000000000 */
[----:B------:R-:W-:Y:S02]  /*29e0*/  LOP3.LUT R22, R22, R15, RZ, 0x3c, !PT ;  /* 0x0000000f16167212 */ /* 0x000fe400078e3cff */
[----:B------:R-:W-:-:S02]  /*29f0*/  LOP3.LUT R9, R9, R16, RZ, 0x3c, !PT ;  /* 0x0000001009097212 */ /* 0x000fc400078e3cff */
[----:B------:R-:W-:-:S05]  /*2a00*/  @P4 IADD3 R19, PT, PT, R19, 0x1, RZ ;  /* 0x0000000113134810 */ /* 0x000fca0007ffe0ff */
[----:B------:R-:W-:Y:S01]  /*2a10*/  @!P3 IMAD.IADD R10, R10, 0x1, -R17 ;  /* 0x000000010a0ab824 */ /* 0x000fe200078e0a11 */
[----:B------:R-:W-:Y:S01]  /*2a20*/  ISETP.GE.AND P4, PT, R22, RZ, PT ;  /* 0x000000ff1600720c */ /* 0x000fe20003f86270 */
[----:B------:R-:W-:Y:S01]  /*2a30*/  @P5 VIADD R18, R18, 0x1 ;  /* 0x0000000112125836 */ /* 0x000fe20000000000 */
[----:B------:R-:W-:Y:S02]  /*2a40*/  ISETP.GE.AND P6, PT, R9, RZ, PT ;  /* 0x000000ff0900720c */ /* 0x000fe40003fc6270 */
[----:B------:R-:W-:Y:S01]  /*2a50*/  ISETP.GE.U32.AND P5, PT, R10, R17, PT ;  /* 0x000000110a00720c */ /* 0x000fe20003fa6070 */
[----:B------:R-:W-:Y:S01]  /*2a60*/  IMAD.MOV.U32 R9, RZ, RZ, R19 ;  /* 0x000000ffff097224 */ /* 0x000fe200078e0013 */
[----:B------:R-:W-:Y:S01]  /*2a70*/  LOP3.LUT R21, R21, R20, RZ, 0x3c, !PT ;  /* 0x0000001415157212 */ /* 0x000fe200078e3cff */
[----:B------:R-:W-:Y:S02]  /*2a80*/  IMAD.MOV.U32 R10, RZ, RZ, R18 ;  /* 0x000000ffff0a7224 */ /* 0x000fe400078e0012 */
[----:B------:R-:W-:Y:S01]  /*2a90*/  @!P3 VIADD R11, R11, 0x1 ;  /* 0x000000010b0bb836 */ /* 0x000fe20000000000 */
[----:B------:R-:W-:-:S03]  /*2aa0*/  ISETP.NE.AND P3, PT, R16, RZ, PT ;  /* 0x000000ff1000720c */ /* 0x000fc60003f65270 */
[----:B------:R-:W-:Y:S01]  /*2ab0*/  @!P4 IMAD.MOV R9, RZ, RZ, -R9 ;  /* 0x000000ffff09c224 */ /* 0x000fe200078e0a09 */
[----:B------:R-:W-:Y:S02]  /*2ac0*/  ISETP.GE.AND P4, PT, R21, RZ, PT ;  /* 0x000000ff1500720c */ /* 0x000fe40003f86270 */
[----:B------:R-:W-:Y:S01]  /*2ad0*/  @!P6 IADD3 R10, PT, PT, -R10, RZ, RZ ;  /* 0x000000ff0a0ae210 */ /* 0x000fe20007ffe1ff */
[----:B------:R-:W-:Y:S01]  /*2ae0*/  @P5 VIADD R11, R11, 0x1 ;  /* 0x000000010b0b5836 */ /* 0x000fe20000000000 */
[----:B------:R-:W-:Y:S02]  /*2af0*/  ISETP.NE.AND P6, PT, R15, RZ, PT ;  /* 0x000000ff0f00720c */ /* 0x000fe40003fc5270 */
[----:B------:R-:W-:-:S03]  /*2b00*/  ISETP.NE.AND P5, PT, R20, RZ, PT ;  /* 0x000000ff1400720c */ /* 0x000fc60003fa5270 */
[----:B------:R-:W-:-:S04]  /*2b10*/  @!P3 LOP3.LUT R10, RZ, R16, RZ, 0x33, !PT ;  /* 0x00000010ff0ab212 */ /* 0x000fc800078e33ff */
[----:B------:R-:W-:-:S04]  /*2b20*/  @!P4 IMAD.MOV R11, RZ, RZ, -R11 ;  /* 0x000000ffff0bc224 */ /* 0x000fc800078e0a0b */
[----:B------:R-:W-:Y:S02]  /*2b30*/  @!P6 LOP3.LUT R9, RZ, R15, RZ, 0x33, !PT ;  /* 0x0000000fff09e212 */ /* 0x000fe400078e33ff */
[----:B------:R-:W-:-:S05]  /*2b40*/  @!P5 LOP3.LUT R11, RZ, R20, RZ, 0x33, !PT ;  /* 0x00000014ff0bd212 */ /* 0x000fca00078e33ff */
[----:B------:R0:W-:Y:S04]  /*2b50*/  STL.128 [R13], R8 ;  /* 0x000000080d007387 */ /* 0x0001e80000100c00 */
[----:B------:R1:W2:Y:S01]  /*2b60*/  LDL R18, [R14+-0x10] ;  /* 0xfffff0000e127983 */ /* 0x0002a20000100800 */
[----:B------:R-:W-:-:S09]  /*2b70*/  USHF.R.S64 UR4, UR4, 0x1e, UR11 ;  /* 0x0000001e04047899 */ /* 0x000fd2000800100b */
[----:B------:R-:W0:Y:S01]  /*2b80*/  LDL R15, [R0+UR4] ;  /* 0x00000004000f7983 */ /* 0x000e220008100800 */
[----:B------:R-:W-:-:S04]  /*2b90*/  UIADD3 UR12, UP1, UPT, UR12, 0x8, URZ ;  /* 0x000000080c0c7890 */ /* 0x000fc8000ff3e0ff */
[----:B------:R-:W-:Y:S02]  /*2ba0*/  UIADD3.X UR5, UPT, UPT, URZ, UR5, URZ, UP1, !UPT ;  /* 0x00000005ff057290 */ /* 0x000fe40008ffe4ff */
[----:B------:R-:W-:Y:S01]  /*2bb0*/  UIADD3.X UR11, UPT, UPT, UR11, -0x8, URZ, UP0, !UPT ;  /* 0xfffffff80b0b7890 */ /* 0x000fe200087fe4ff */
[----:B------:R-:W-:Y:S01]  /*2bc0*/  UMOV UR4, UR10 ;  /* 0x0000000a00047c82 */ /* 0x000fe20008000000 */
[----:B-1----:R-:W-:Y:S01]  /*2bd0*/  VIADD R14, R14, 0xffffffe0 ;  /* 0xffffffe00e0e7836 */ /* 0x002fe20000000000 */
[----:B--2---:R-:W-:-:S04]  /*2be0*/  IABS R19, R18 ;  /* 0x0000001200137213 */ /* 0x004fc80000000000 */
[----:B------:R-:W1:Y:S08]  /*2bf0*/  I2F.RP R20, R19 ;  /* 0x0000001300147306 */ /* 0x000e700000209400 */
[----:B-1----:R-:W1:Y:S02]  /*2c00*/  MUFU.RCP R20, R20 ;  /* 0x0000001400147308 */ /* 0x002e640000001000 */
[----:B-1----:R-:W-:-:S06]  /*2c10*/  VIADD R16, R20, 0xffffffe ;  /* 0x0ffffffe14107836 */ /* 0x002fcc0000000000 */
[----:B------:R-:W1:Y:S01]  /*2c20*/  F2I.FTZ.U32.TRUNC.NTZ R17, R16 ;  /* 0x0000001000117305 */ /* 0x000e62000021f000 */
[----:B0-----:R-:W-:Y:S01]  /*2c30*/  IABS R10, R15 ;  /* 0x0000000f000a7213 */ /* 0x001fe20000000000 */
[----:B-1----:R-:W-:-:S04]  /*2c40*/  IMAD.MOV R21, RZ, RZ, -R17 ;  /* 0x000000ffff157224 */ /* 0x002fc800078e0a11 */
[----:B------:R-:W-:Y:S02]  /*2c50*/  IMAD.MOV.U32 R8, RZ, RZ, R21 ;  /* 0x000000ffff087224 */ /* 0x000fe400078e0015 */
[----:B------:R-:W-:Y:S02]  /*2c60*/  IMAD.MOV.U32 R16, RZ, RZ, RZ ;  /* 0x000000ffff107224 */ /* 0x000fe400078e00ff */
[----:B------:R-:W-:Y:S01]  /*2c70*/  IMAD R9, R8, R19, RZ ;  /* 0x0000001308097224 */ /* 0x000fe200078e02ff */
[----:B------:R-:W-:Y:S01]  /*2c80*/  IABS R8, R18 ;  /* 0x0000001200087213 */ /* 0x000fe20000000000 */
[----:B------:R-:W0:Y:S02]  /*2c90*/  I2F.RP R11, R10 ;  /* 0x0000000a000b7306 */ /* 0x000e240000209400 */
[----:B------:R-:W-:-:S04]  /*2ca0*/  IMAD.HI.U32 R17, R17, R9, R16 ;  /* 0x0000000911117227 */ /* 0x000fc800078e0010 */
[----:B------:R-:W-:Y:S02]  /*2cb0*/  IMAD.MOV R9, RZ, RZ, -R8 ;  /* 0x000000ffff097224 */ /* 0x000fe400078e0a08 */
[----:B------:R-:W-:-:S04]  /*2cc0*/  IMAD.HI.U32 R8, R17, R6, RZ ;  /* 0x0000000611087227 */ /* 0x000fc800078e00ff */
[----:B------:R-:W-:Y:S01]  /*2cd0*/  IMAD R8, R8, R9, R3 ;  /* 0x0000000908087224 */ /* 0x000fe200078e0203 */
[----:B0-----:R-:W0:Y:S04]  /*2ce0*/  MUFU.RCP R11, R11 ;  /* 0x0000000b000b7308 */ /* 0x001e280000001000 */
[----:B------:R-:W-:-:S13]  /*2cf0*/  ISETP.GT.U32.AND P3, PT, R19, R8, PT ;  /* 0x000000081300720c */ /* 0x000fda0003f64070 */
[----:B------:R-:W-:Y:S01]  /*2d00*/  @!P3 IADD3 R8, PT, PT, R8, -R19, RZ ;  /* 0x800000130808b210 */ /* 0x000fe20007ffe0ff */
[----:B0-----:R-:W-:-:S03]  /*2d10*/  VIADD R9, R11, 0xffffffe ;  /* 0x0ffffffe0b097836 */ /* 0x001fc60000000000 */
[----:B------:R-:W-:-:S03]  /*2d20*/  ISETP.GT.U32.AND P4, PT, R19, R8, PT ;  /* 0x000000081300720c */ /* 0x000fc60003f84070 */
[----:B------:R-:W0:Y:S01]  /*2d30*/  F2I.FTZ.U32.TRUNC.NTZ R9, R9 ;  /* 0x0000000900097305 */ /* 0x000e22000021f000 */
[----:B------:R-:W-:-:S09]  /*2d40*/  ISETP.NE.AND P3, PT, R18, RZ, PT ;  /* 0x000000ff1200720c */ /* 0x000fd20003f65270 */
[----:B------:R-:W-:-:S04]  /*2d50*/  @!P4 IMAD.IADD R8, R8, 0x1, -R19 ;  /* 0x000000010808c824 */ /* 0x000fc800078e0a13 */
[----:B------:R-:W-:Y:S01]  /*2d60*/  IMAD.MOV.U32 R16, RZ, RZ, R8 ;  /* 0x000000ffff107224 */ /* 0x000fe200078e0008 */
[----:B------:R-:W-:Y:S01]  /*2d70*/  IABS R8, R15 ;  /* 0x0000000f00087213 */ /* 0x000fe20000000000 */
[----:B0-----:R-:W-:Y:S02]  /*2d80*/  IMAD.MOV R11, RZ, RZ, -R9 ;  /* 0x000000ffff0b7224 */ /* 0x001fe400078e0a09 */
[----:B------:R-:W-:Y:S01]  /*2d90*/  @!P1 IMAD.MOV R16, RZ, RZ, -R16 ;  /* 0x000000ffff109224 */ /* 0x000fe200078e0a10 */
[----:B------:R-:W-:Y:S01]  /*2da0*/  @!P3 LOP3.LUT R16, RZ, R18, RZ, 0x33, !PT ;  /* 0x00000012ff10b212 */ /* 0x000fe200078e33ff */
[----:B------:R-:W-:Y:S02]  /*2db0*/  IMAD.MOV R18, RZ, RZ, -R8 ;  /* 0x000000ffff127224 */ /* 0x000fe400078e0a08 */
[----:B------:R-:W-:Y:S01]  /*2dc0*/  IMAD R11, R11, R10, RZ ;  /* 0x0000000a0b0b7224 */ /* 0x000fe200078e02ff */
[----:B------:R-:W-:Y:S01]  /*2dd0*/  IABS R17, R16 ;  /* 0x0000001000117213 */ /* 0x000fe20000000000 */
[----:B------:R-:W-:-:S04]  /*2de0*/  IMAD.MOV.U32 R8, RZ, RZ, RZ ;  /* 0x000000ffff087224 */ /* 0x000fc800078e00ff */
[----:B------:R-:W-:Y:S01]  /*2df0*/  IMAD.HI.U32 R8, R9, R11, R8 ;  /* 0x0000000b09087227 */ /* 0x000fe200078e0008 */
[----:B------:R-:W-:-:S03]  /*2e00*/  MOV R9, R17 ;  /* 0x0000001100097202 */ /* 0x000fc60000000f00 */
[----:B------:R-:W-:Y:S02]  /*2e10*/  IMAD.MOV.U32 R11, RZ, RZ, R18 ;  /* 0x000000ffff0b7224 */ /* 0x000fe400078e0012 */
[----:B------:R-:W-:-:S04]  /*2e20*/  IMAD.HI.U32 R8, R8, R9, RZ ;  /* 0x0000000908087227 */ /* 0x000fc800078e00ff */
[----:B------:R-:W-:-:S05]  /*2e30*/  IMAD R9, R8, R11, R9 ;  /* 0x0000000b08097224 */ /* 0x000fca00078e0209 */
[----:B------:R-:W-:Y:S02]  /*2e40*/  ISETP.GT.U32.AND P4, PT, R10, R9, PT ;  /* 0x000000090a00720c */ /* 0x000fe40003f84070 */
[----:B------:R-:W-:-:S11]  /*2e50*/  LOP3.LUT R16, R16, R15, RZ, 0x3c, !PT ;  /* 0x0000000f10107212 */ /* 0x000fd600078e3cff */
[----:B------:R-:W-:Y:S01]  /*2e60*/  @!P4 IMAD.IADD R9, R9, 0x1, -R10 ;  /* 0x000000010909c824 */ /* 0x000fe200078e0a0a */
[----:B------:R-:W-:-:S04]  /*2e70*/  ISETP.GE.AND P5, PT, R16, RZ, PT ;  /* 0x000000ff1000720c */ /* 0x000fc80003fa6270 */
[----:B------:R-:W-:Y:S01]  /*2e80*/  ISETP.GE.U32.AND P3, PT, R9, R10, PT ;  /* 0x0000000a0900720c */ /* 0x000fe20003f66070 */
[----:B------:R-:W-:Y:S01]  /*2e90*/  @!P4 VIADD R8, R8, 0x1 ;  /* 0x000000010808c836 */ /* 0x000fe20000000000 */
[----:B------:R-:W-:-:S11]  /*2ea0*/  ISETP.NE.AND P4, PT, R15, RZ, PT ;  /* 0x000000ff0f00720c */ /* 0x000fd60003f85270 */
[----:B------:R-:W-:-:S04]  /*2eb0*/  @P3 VIADD R8, R8, 0x1 ;  /* 0x0000000108083836 */ /* 0x000fc80000000000 */
[----:B------:R-:W-:Y:S01]  /*2ec0*/  @!P5 IMAD.MOV R8, RZ, RZ, -R8 ;  /* 0x000000ffff08d224 */ /* 0x000fe200078e0a08 */
[----:B------:R-:W-:Y:S02]  /*2ed0*/  @!P4 LOP3.LUT R8, RZ, R15, RZ, 0x33, !PT ;  /* 0x0000000fff08c212 */ /* 0x000fe400078e33ff */
[----:B------:R-:W-:-:S04]  /*2ee0*/  IADD3 R9, P4, PT, -R12, UR12, RZ ;  /* 0x0000000c0c097c10 */ /* 0x000fc8000ff9e1ff */
[----:B------:R-:W-:Y:S02]  /*2ef0*/  ISETP.NE.U32.AND P3, PT, R9, 0x1, PT ;  /* 0x000000010900780c */ /* 0x000fe40003f65070 */
[----:B------:R-:W-:-:S04]  /*2f00*/  IADD3.X R9, PT, PT, ~R2, UR5, RZ, P4, !PT ;  /* 0x0000000502097c10 */ /* 0x000fc8000a7fe5ff */
[----:B------:R-:W-:Y:S01]  /*2f10*/  ISETP.NE.AND.EX P3, PT, R9, RZ, PT, P3 ;  /* 0x000000ff0900720c */ /* 0x000fe20003f65330 */
[----:B------:R0:W-:Y:S02]  /*2f20*/  STL [R13+0x10], R8 ;  /* 0x000010080d007387 */ /* 0x0001e40000100800 */
[----:B0-----:R-:W-:-:S10]  /*2f30*/  VIADD R13, R13, 0x20 ;  /* 0x000000200d0d7836 */ /* 0x001fd40000000000 */
[----:B------:R-:W-:Y:S05]  /*2f40*/  @P3 BRA `(.L_x_8) ;  /* 0xffffffe400c43947 */ /* 0x000fea000383ffff */
.L_x_7:
[----:B------:R-:W-:Y:S05]  /*2f50*/  @!P0 BRA `(.L_x_6) ;  /* 0x0000001800a88947 */ /* 0x000fea0003800000 */
[----:B------:R-:W-:Y:S02]  /*2f60*/  ISETP.GE.U32.AND P1, PT, R7, 0x4, PT ;  /* 0x000000040700780c */ /* 0x000fe40003f26070 */
[----:B------:R-:W-:Y:S02]  /*2f70*/  LOP3.LUT R12, R4, 0x3, RZ, 0xc0, !PT ;  /* 0x00000003040c7812 */ /* 0x000fe400078ec0ff */
[----:B------:R-:W-:Y:S02]  /*2f80*/  ISETP.GE.U32.AND.EX P1, PT, RZ, RZ, PT, P1 ;  /* 0x000000ffff00720c */ /* 0x000fe40003f26110 */
[----:B------:R-:W-:-:S04]  /*2f90*/  ISETP.NE.U32.AND P0, PT, R12, RZ, PT ;  /* 0x000000ff0c00720c */ /* 0x000fc80003f05070 */
[----:B------:R-:W-:-:S07]  /*2fa0*/  ISETP.NE.AND.EX P0, PT, RZ, RZ, PT, P0 ;  /* 0x000000ffff00720c */ /* 0x000fce0003f05300 */
[----:B------:R-:W-:Y:S06]  /*2fb0*/  @!P1 BRA `(.L_x_9) ;  /* 0x0000000c00ac9947 */ /* 0x000fec0003800000 */
[----:B------:R-:W0:Y:S02]  /*2fc0*/  LDC R7, c[0x0][0x398] ;  /* 0x0000e600ff077b82 */ /* 0x000e240000000800 */
[----:B0-----:R-:W-:-:S05]  /*2fd0*/  IADD3 R8, PT, PT, R7, -UR12, RZ ;  /* 0x8000000c07087c10 */ /* 0x001fca000fffe0ff */
[----:B------:R-:W-:-:S06]  /*2fe0*/  IMAD.U32 R13, R8, 0x4, R1 ;  /* 0x00000004080d7824 */ /* 0x000fcc00078e0001 */
[----:B------:R-:W2:Y:S01]  /*2ff0*/  LDL R13, [R13] ;  /* 0x000000000d0d7983 */ /* 0x000ea20000100800 */
[----:B------:R-:W-:-:S04]  /*3000*/  USHF.R.S64 UR4, URZ, 0x1e, UR12 ;  /* 0x0000001eff047899 */ /* 0x000fc8000800100c */
[----:B------:R-:W-:-:S09]  /*3010*/  ULOP3.LUT UR4, UR4, 0xfffffffc, URZ, 0x3c, !UPT ;  /* 0xfffffffc04047892 */ /* 0x000fd2000f8e3cff */
[----:B------:R-:W3:Y:S01]  /*3020*/  LDL R11, [R0+UR4] ;  /* 0x00000004000b7983 */ /* 0x000ee20008100800 */
[----:B------:R-:W-:Y:S01]  /*3030*/  UIADD3 UR6, UPT, UPT, UR12, 0x1, URZ ;  /* 0x000000010c067890 */ /* 0x000fe2000fffe0ff */
[----:B------:R-:W-:Y:S02]  /*3040*/  UMOV UR4, URZ ;  /* 0x000000ff00047c82 */ /* 0x000fe40008000000 */
[----:B------:R-:W-:-:S04]  /*3050*/  UIADD3 UR5, UP0, UPT, URZ, -UR4, URZ ;  /* 0x80000004ff057290 */ /* 0x000fc8000ff1e0ff */
[----:B------:R-:W-:-:S04]  /*3060*/  UIADD3.X UR4, UPT, UPT, ~UR12, -0x2, URZ, UP0, !UPT ;  /* 0xfffffffe0c047890 */ /* 0x000fc800087fe5ff */
[----:B------:R-:W-:Y:S01]  /*3070*/  USHF.R.S64 UR4, UR5, 0x1e, UR4 ;  /* 0x0000001e05047899 */ /* 0x000fe20008001004 */
[-C--:B--2---:R-:W-:Y:S02]  /*3080*/  IABS R14, R13.reuse ;  /* 0x0000000d000e7213 */ /* 0x084fe40000000000 */
[----:B------:R-:W-:Y:S02]  /*3090*/  IABS R18, R13 ;  /* 0x0000000d00127213 */ /* 0x000fe40000000000 */
[----:B------:R-:W0:Y:S01]  /*30a0*/  I2F.RP R15, R14 ;  /* 0x0000000e000f7306 */ /* 0x000e220000209400 */
[----:B------:R-:W-:Y:S02]  /*30b0*/  ISETP.NE.AND P2, PT, R13, RZ, PT ;  /* 0x000000ff0d00720c */ /* 0x000fe40003f45270 */
[----:B---3--:R-:W-:-:S05]  /*30c0*/  IABS R10, R11 ;  /* 0x0000000b000a7213 */ /* 0x008fca0000000000 */
[----:B------:R-:W1:Y:S08]  /*30d0*/  I2F.RP R16, R10 ;  /* 0x0000000a00107306 */ /* 0x000e700000209400 */
[----:B0-----:R-:W0:Y:S08]  /*30e0*/  MUFU.RCP R15, R15 ;  /* 0x0000000f000f7308 */ /* 0x001e300000001000 */
[----:B-1----:R-:W-:Y:S01]  /*30f0*/  MUFU.RCP R16, R16 ;  /* 0x0000001000107308 */ /* 0x002fe20000001000 */
[----:B0-----:R-:W-:-:S02]  /*3100*/  VIADD R8, R15, 0xffffffe ;  /* 0x0ffffffe0f087836 */ /* 0x001fc40000000000 */
[----:B------:R-:W-:-:S05]  /*3110*/  IMAD.MOV R15, RZ, RZ, -R18 ;  /* 0x000000ffff0f7224 */ /* 0x000fca00078e0a12 */
[----:B------:R0:W1:Y:S02]  /*3120*/  F2I.FTZ.U32.TRUNC.NTZ R9, R8 ;  /* 0x0000000800097305 */ /* 0x000064000021f000 */
[----:B0-----:R-:W-:Y:S02]  /*3130*/  IMAD.MOV.U32 R8, RZ, RZ, RZ ;  /* 0x000000ffff087224 */ /* 0x001fe400078e00ff */
[----:B-1----:R-:W-:-:S04]  /*3140*/  IMAD.MOV R17, RZ, RZ, -R9 ;  /* 0x000000ffff117224 */ /* 0x002fc800078e0a09 */
[----:B------:R-:W-:-:S04]  /*3150*/  IMAD R17, R17, R14, RZ ;  /* 0x0000000e11117224 */ /* 0x000fc800078e02ff */
[----:B------:R-:W-:-:S06]  /*3160*/  IMAD.HI.U32 R9, R9, R17, R8 ;  /* 0x0000001109097227 */ /* 0x000fcc00078e0008 */
        /* <DEDUP_REMOVED lines=9> */
[----:B------:R-:W-:Y:S01]  /*3200*/  ISETP.GE.AND P1, PT, R5, RZ, PT ;  /* 0x000000ff0500720c */ /* 0x000fe20003f26270 */
[----:B-1----:R-:W-:-:S03]  /*3210*/  IMAD.MOV R17, RZ, RZ, -R9 ;  /* 0x000000ffff117224 */ /* 0x002fc600078e0a09 */
[----:B------:R-:W-:-:S13]  /*3220*/  ISETP.GT.U32.AND P3, PT, R14, R15, PT ;  /* 0x0000000f0e00720c */ /* 0x000fda0003f64070 */
[----:B------:R-:W-:-:S05]  /*3230*/  @!P3 IADD3 R15, PT, PT, R15, -R14, RZ ;  /* 0x8000000e0f0fb210 */ /* 0x000fca0007ffe0ff */
[----:B------:R-:W-:Y:S01]  /*3240*/  @!P1 IMAD.MOV R15, RZ, RZ, -R15 ;  /* 0x000000ffff0f9224 */ /* 0x000fe200078e0a0f */
[----:B------:R-:W-:Y:S01]  /*3250*/  @!P2 LOP3.LUT R15, RZ, R13, RZ, 0x33, !PT ;  /* 0x0000000dff0fa212 */ /* 0x000fe200078e33ff */
[----:B------:R-:W-:-:S03]  /*3260*/  IMAD R13, R17, R10, RZ ;  /* 0x0000000a110d7224 */ /* 0x000fc600078e02ff */
[----:B------:R-:W-:Y:S01]  /*3270*/  IABS R14, R15 ;  /* 0x0000000f000e7213 */ /* 0x000fe20000000000 */
[----:B------:R-:W-:Y:S01]  /*3280*/  IMAD.HI.U32 R8, R9, R13, R8 ;  /* 0x0000000d09087227 */ /* 0x000fe200078e0008 */
[----:B------:R-:W-:-:S03]  /*3290*/  LOP3.LUT R15, R15, R11, RZ, 0x3c, !PT ;  /* 0x0000000b0f0f7212 */ /* 0x000fc600078e3cff */
[----:B------:R-:W-:Y:S01]  /*32a0*/  IMAD.MOV.U32 R9, RZ, RZ, R14 ;  /* 0x000000ffff097224 */ /* 0x000fe200078e000e */
[----:B------:R-:W-:Y:S01]  /*32b0*/  ISETP.GE.AND P4, PT, R15, RZ, PT ;  /* 0x000000ff0f00720c */ /* 0x000fe20003f86270 */
[----:B------:R-:W-:Y:S02]  /*32c0*/  IMAD.MOV.U32 R13, RZ, RZ, R16 ;  /* 0x000000ffff0d7224 */ /* 0x000fe400078e0010 */
[----:B------:R-:W-:-:S04]  /*32d0*/  IMAD.HI.U32 R8, R8, R9, RZ ;  /* 0x0000000908087227 */ /* 0x000fc800078e00ff */
[----:B------:R-:W-:-:S05]  /*32e0*/  IMAD R9, R8, R13, R9 ;  /* 0x0000000d08097224 */ /* 0x000fca00078e0209 */
[----:B------:R-:W-:-:S13]  /*32f0*/  ISETP.GT.U32.AND P3, PT, R10, R9, PT ;  /* 0x000000090a00720c */ /* 0x000fda0003f64070 */
[----:B------:R-:W-:Y:S01]  /*3300*/  @!P3 IMAD.IADD R9, R9, 0x1, -R10 ;  /* 0x000000010909b824 */ /* 0x000fe200078e0a0a */
[----:B------:R-:W-:Y:S02]  /*3310*/  @!P3 IADD3 R8, PT, PT, R8, 0x1, RZ ;  /* 0x000000010808b810 */ /* 0x000fe40007ffe0ff */
[----:B------:R-:W-:Y:S02]  /*3320*/  ISETP.NE.AND P3, PT, R11, RZ, PT ;  /* 0x000000ff0b00720c */ /* 0x000fe40003f65270 */
[----:B------:R-:W-:Y:S01]  /*3330*/  ISETP.GE.U32.AND P2, PT, R9, R10, PT ;  /* 0x0000000a0900720c */ /* 0x000fe20003f46070 */
[----:B------:R-:W-:-:S04]  /*3340*/  IMAD.U32 R10, RZ, RZ, UR12 ;  /* 0x0000000cff0a7e24 */ /* 0x000fc8000f8e00ff */
[----:B------:R-:W-:-:S08]  /*3350*/  IMAD.U32 R16, R10, 0x4, R1 ;  /* 0x000000040a107824 */ /* 0x000fd000078e0001 */
[----:B------:R-:W-:-:S04]  /*3360*/  @P2 VIADD R8, R8, 0x1 ;  /* 0x0000000108082836 */ /* 0x000fc80000000000 */
[----:B------:R-:W-:Y:S02]  /*3370*/  IMAD.MOV.U32 R9, RZ, RZ, R8 ;  /* 0x000000ffff097224 */ /* 0x000fe400078e0008 */
[----:B------:R-:W-:Y:S02]  /*3380*/  VIADD R8, R7, -UR6 ;  /* 0x8000000607087c36 */ /* 0x000fe40008000000 */
[----:B------:R-:W-:Y:S01]  /*3390*/  @!P4 IMAD.MOV R9, RZ, RZ, -R9 ;  /* 0x000000ffff09c224 */ /* 0x000fe200078e0a09 */
[----:B------:R-:W-:Y:S01]  /*33a0*/  @!P3 LOP3.LUT R9, RZ, R11, RZ, 0x33, !PT ;  /* 0x0000000bff09b212 */ /* 0x000fe200078e33ff */
[----:B------:R-:W-:-:S04]  /*33b0*/  IMAD.U32 R13, R8, 0x4, R1 ;  /* 0x00000004080d7824 */ /* 0x000fc800078e0001 */
[----:B------:R0:W-:Y:S04]  /*33c0*/  STL [R16+0x50], R9 ;  /* 0x0000500910007387 */ /* 0x0001e80000100800 */
[----:B------:R-:W2:Y:S04]  /*33d0*/  LDL R13, [R13] ;  /* 0x000000000d0d7983 */ /* 0x000ea80000100800 */
[----:B------:R-:W3:Y:S01]  /*33e0*/  LDL R10, [R0+UR4] ;  /* 0x00000004000a7983 */ /* 0x000ee20008100800 */
[----:B------:R-:W-:Y:S02]  /*33f0*/  USHF.L.U32 UR4, UR6, 0x2, URZ ;  /* 0x0000000206047899 */ /* 0x000fe400080006ff */
[----:B------:R-:W-:-:S02]  /*3400*/  UIADD3 UR6, UPT, UPT, UR12, 0x2, URZ ;  /* 0x000000020c067890 */ /* 0x000fc4000fffe0ff */
[----:B------:R-:W-:Y:S01]  /*3410*/  ULOP3.LUT UR4, UR4, 0xfffffffc, URZ, 0xc0, !UPT ;  /* 0xfffffffc04047892 */ /* 0x000fe2000f8ec0ff */
[-C--:B--2---:R-:W-:Y:S02]  /*3420*/  IABS R14, R13.reuse ;  /* 0x0000000d000e7213 */ /* 0x084fe40000000000 */
[----:B------:R-:W-:Y:S02]  /*3430*/  IABS R18, R13 ;  /* 0x0000000d00127213 */ /* 0x000fe40000000000 */
[----:B------:R-:W1:Y:S01]  /*3440*/  I2F.RP R15, R14 ;  /* 0x0000000e000f7306 */ /* 0x000e620000209400 */
[----:B---3--:R-:W-:-:S07]  /*3450*/  IABS R11, R10 ;  /* 0x0000000a000b7213 */ /* 0x008fce0000000000 */
[----:B0-----:R-:W0:Y:S08]  /*3460*/  I2F.RP R16, R11 ;  /* 0x0000000b00107306 */ /* 0x001e300000209400 */
[----:B-1----:R-:W1:Y:S08]  /*3470*/  MUFU.RCP R15, R15 ;  /* 0x0000000f000f7308 */ /* 0x002e700000001000 */
[----:B0-----:R-:W-:Y:S01]  /*3480*/  MUFU.RCP R16, R16 ;  /* 0x0000001000107308 */ /* 0x001fe20000001000 */
[----:B-1----:R-:W-:Y:S01]  /*3490*/  IADD3 R8, PT, PT, R15, 0xffffffe, RZ ;  /* 0x0ffffffe0f087810 */ /* 0x002fe20007ffe0ff */
[----:B------:R-:W-:-:S06]  /*34a0*/  IMAD.MOV R15, RZ, RZ, -R18 ;  /* 0x000000ffff0f7224 */ /* 0x000fcc00078e0a12 */
        /* <DEDUP_REMOVED lines=17> */
[----:B-1----:R-:W-:-:S03]  /*35c0*/  IMAD.MOV R14, RZ, RZ, -R9 ;  /* 0x000000ffff0e7224 */ /* 0x002fc600078e0a09 */
[----:B------:R-:W-:Y:S02]  /*35d0*/  @!P1 IADD3 R15, PT, PT, -R15, RZ, RZ ;  /* 0x000000ff0f0f9210 */ /* 0x000fe40007ffe1ff */
        /* <DEDUP_REMOVED lines=9> */
[----:B------:R-:W-:Y:S02]  /*3670*/  IMAD R14, R8, R14, R9 ;  /* 0x0000000e080e7224 */ /* 0x000fe400078e0209 */
[----:B------:R-:W-:-:S03]  /*3680*/  VIADD R16, R1, UR4 ;  /* 0x0000000401107c36 */ /* 0x000fc60008000000 */
[----:B------:R-:W-:-:S13]  /*3690*/  ISETP.GT.U32.AND P3, PT, R11, R14, PT ;  /* 0x0000000e0b00720c */ /* 0x000fda0003f64070 */
[----:B------:R-:W-:Y:S02]  /*36a0*/  @!P3 IMAD.IADD R14, R14, 0x1, -R11 ;  /* 0x000000010e0eb824 */ /* 0x000fe400078e0a0b */
[----:B------:R-:W-:Y:S01]  /*36b0*/  @!P3 VIADD R8, R8, 0x1 ;  /* 0x000000010808b836 */ /* 0x000fe20000000000 */
[----:B------:R-:W-:Y:S02]  /*36c0*/  ISETP.NE.AND P3, PT, R10, RZ, PT ;  /* 0x000000ff0a00720c */ /* 0x000fe40003f65270 */
[----:B------:R-:W-:-:S13]  /*36d0*/  ISETP.GE.U32.AND P2, PT, R14, R11, PT ;  /* 0x0000000b0e00720c */ /* 0x000fda0003f46070 */
[----:B------:R-:W-:-:S05]  /*36e0*/  @P2 VIADD R8, R8, 0x1 ;  /* 0x0000000108082836 */ /* 0x000fca0000000000 */
[----:B------:R-:W-:Y:S01]  /*36f0*/  MOV R11, R8 ;  /* 0x00000008000b7202 */ /* 0x000fe20000000f00 */
[----:B------:R-:W-:-:S04]  /*3700*/  VIADD R8, R7, -UR6 ;  /* 0x8000000607087c36 */ /* 0x000fc80008000000 */
[----:B------:R-:W-:Y:S01]  /*3710*/  @!P4 IMAD.MOV R11, RZ, RZ, -R11 ;  /* 0x000000ffff0bc224 */ /* 0x000fe200078e0a0b */
[----:B------:R-:W-:Y:S01]  /*3720*/  @!P3 LOP3.LUT R11, RZ, R10, RZ, 0x33, !PT ;  /* 0x0000000aff0bb212 */ /* 0x000fe200078e33ff */
[----:B------:R-:W-:-:S04]  /*3730*/  IMAD.U32 R13, R8, 0x4, R1 ;  /* 0x00000004080d7824 */ /* 0x000fc800078e0001 */
[----:B------:R0:W-:Y:S04]  /*3740*/  STL [R16+0x50], R11 ;  /* 0x0000500b10007387 */ /* 0x0001e80000100800 */
[----:B------:R-:W2:Y:S01]  /*3750*/  LDL R13, [R13] ;  /* 0x000000000d0d7983 */ /* 0x000ea20000100800 */
[----:B------:R-:W-:-:S04]  /*3760*/  UIADD3.X UR4, UPT, UPT, ~UR12, -0x3, URZ, UP0, !UPT ;  /* 0xfffffffd0c047890 */ /* 0x000fc800087fe5ff */
[----:B------:R-:W-:-:S09]  /*3770*/  USHF.R.S64 UR4, UR5, 0x1e, UR4 ;  /* 0x0000001e05047899 */ /* 0x000fd20008001004 */
[----:B------:R-:W0:Y:S01]  /*3780*/  LDL R10, [R0+UR4] ;  /* 0x00000004000a7983 */ /* 0x000e220008100800 */
[----:B------:R-:W-:Y:S02]  /*3790*/  USHF.L.U32 UR4, UR6, 0x2, URZ ;  /* 0x0000000206047899 */ /* 0x000fe400080006ff */
[----:B------:R-:W-:Y:S02]  /*37a0*/  UIADD3 UR6, UPT, UPT, UR12, 0x3, URZ ;  /* 0x000000030c067890 */ /* 0x000fe4000fffe0ff */
[----:B------:R-:W-:Y:S01]  /*37b0*/  ULOP3.LUT UR4, UR4, 0xfffffffc, URZ, 0xc0, !UPT ;  /* 0xfffffffc04047892 */ /* 0x000fe2000f8ec0ff */
[-C--:B--2---:R-:W-:Y:S02]  /*37c0*/  IABS R14, R13.reuse ;  /* 0x0000000d000e7213 */ /* 0x084fe40000000000 */
[----:B------:R-:W-:Y:S02]  /*37d0*/  IABS R18, R13 ;  /* 0x0000000d00127213 */ /* 0x000fe40000000000 */
[----:B------:R-:W1:Y:S01]  /*37e0*/  I2F.RP R15, R14 ;  /* 0x0000000e000f7306 */ /* 0x000e620000209400 */
[----:B0-----:R-:W-:-:S07]  /*37f0*/  IABS R11, R10 ;  /* 0x0000000a000b7213 */ /* 0x001fce0000000000 */
[----:B------:R-:W0:Y:S08]  /*3800*/  I2F.RP R16, R11 ;  /* 0x0000000b00107306 */ /* 0x000e300000209400 */
[----:B-1----:R-:W1:Y:S08]  /*3810*/  MUFU.RCP R15, R15 ;  /* 0x0000000f000f7308 */ /* 0x002e700000001000 */
[----:B0-----:R-:W-:Y:S01]  /*3820*/  MUFU.RCP R16, R16 ;  /* 0x0000001000107308 */ /* 0x001fe20000001000 */
[----:B-1----:R-:W-:Y:S01]  /*3830*/  VIADD R8, R15, 0xffffffe ;  /* 0x0ffffffe0f087836 */ /* 0x002fe20000000000 */
[----:B------:R-:W-:-:S06]  /*3840*/  IADD3 R15, PT, PT, RZ, -R18, RZ ;  /* 0x80000012ff0f7210 */ /* 0x000fcc0007ffe0ff */
[----:B------:R0:W1:Y:S02]  /*3850*/  F2I.FTZ.U32.TRUNC.NTZ R9, R8 ;  /* 0x0000000800097305 */ /* 0x000064000021f000 */
[----:B0-----:R-:W-:Y:S02]  /*3860*/  IMAD.MOV.U32 R8, RZ, RZ, RZ ;  /* 0x000000ffff087224 */ /* 0x001fe400078e00ff */
[----:B-1----:R-:W-:-:S04]  /*3870*/  IMAD.MOV R17, RZ, RZ, -R9 ;  /* 0x000000ffff117224 */ /* 0x002fc800078e0a09 */
[----:B------:R-:W-:-:S04]  /*3880*/  IMAD R17, R17, R14, RZ ;  /* 0x0000000e11117224 */ /* 0x000fc800078e02ff */
[----:B------:R-:W-:Y:S01]  /*3890*/  IMAD.HI.U32 R9, R9, R17, R8 ;  /* 0x0000001109097227 */ /* 0x000fe200078e0008 */
[----:B------:R-:W-:-:S05]  /*38a0*/  IADD3 R17, PT, PT, R1, UR4, RZ ;  /* 0x0000000401117c10 */ /* 0x000fca000fffe0ff */
        /* <DEDUP_REMOVED lines=19> */
[----:B------:R-:W-:Y:S01]  /*39e0*/  MOV R9, R14 ;  /* 0x0000000e00097202 */ /* 0x000fe20000000f00 */
[----:B------:R-:W-:Y:S01]  /*39f0*/  IMAD.MOV.U32 R14, RZ, RZ, R16 ;  /* 0x000000ffff0e7224 */ /* 0x000fe200078e0010 */
[----:B------:R-:W-:-:S03]  /*3a00*/  ISETP.GE.AND P4, PT, R15, RZ, PT ;  /* 0x000000ff0f00720c */ /* 0x000fc60003f86270 */
[----:B------:R-:W-:-:S04]  /*3a10*/  IMAD.HI.U32 R8, R8, R9, RZ ;  /* 0x0000000908087227 */ /* 0x000fc800078e00ff */
[----:B------:R-:W-:-:S05]  /*3a20*/  IMAD R14, R8, R14, R9 ;  /* 0x0000000e080e7224 */ /* 0x000fca00078e0209 */
[----:B------:R-:W-:-:S13]  /*3a30*/  ISETP.GT.U32.AND P3, PT, R11, R14, PT ;  /* 0x0000000e0b00720c */ /* 0x000fda0003f64070 */
[----:B------:R-:W-:Y:S02]  /*3a40*/  @!P3 IMAD.IADD R14, R14, 0x1, -R11 ;  /* 0x000000010e0eb824 */ /* 0x000fe400078e0a0b */
[----:B------:R-:W-:Y:S01]  /*3a50*/  @!P3 VIADD R8, R8, 0x1 ;  /* 0x000000010808b836 */ /* 0x000fe20000000000 */
[----:B------:R-:W-:Y:S02]  /*3a60*/  ISETP.NE.AND P3, PT, R10, RZ, PT ;  /* 0x000000ff0a00720c */ /* 0x000fe40003f65270 */
[----:B------:R-:W-:-:S13]  /*3a70*/  ISETP.GE.U32.AND P2, PT, R14, R11, PT ;  /* 0x0000000b0e00720c */ /* 0x000fda0003f46070 */
[----:B------:R-:W-:-:S04]  /*3a80*/  @P2 VIADD R8, R8, 0x1 ;  /* 0x0000000108082836 */ /* 0x000fc80000000000 */
[----:B------:R-:W-:Y:S02]  /*3a90*/  IMAD.MOV.U32 R14, RZ, RZ, R8 ;  /* 0x000000ffff0e7224 */ /* 0x000fe400078e0008 */
[----:B------:R-:W-:Y:S02]  /*3aa0*/  VIADD R8, R7, -UR6 ;  /* 0x8000000607087c36 */ /* 0x000fe40008000000 */
[----:B------:R-:W-:Y:S01]  /*3ab0*/  @!P4 IMAD.MOV R14, RZ, RZ, -R14 ;  /* 0x000000ffff0ec224 */ /* 0x000fe200078e0a0e */
[----:B------:R-:W-:Y:S01]  /*3ac0*/  @!P3 LOP3.LUT R14, RZ, R10, RZ, 0x33, !PT ;  /* 0x0000000aff0eb212 */ /* 0x000fe200078e33ff */
[----:B------:R-:W-:-:S04]  /*3ad0*/  IMAD.U32 R11, R8, 0x4, R1 ;  /* 0x00000004080b7824 */ /* 0x000fc800078e0001 */
[----:B------:R0:W-:Y:S04]  /*3ae0*/  STL [R17+0x50], R14 ;  /* 0x0000500e11007387 */ /* 0x0001e80000100800 */
[----:B------:R-:W2:Y:S01]  /*3af0*/  LDL R11, [R11] ;  /* 0x000000000b0b7983 */ /* 0x000ea20000100800 */
[----:B------:R-:W-:-:S04]  /*3b00*/  UIADD3.X UR4, UPT, UPT, ~UR12, -0x4, URZ, UP0, !UPT ;  /* 0xfffffffc0c047890 */ /* 0x000fc800087fe5ff */
[----:B------:R-:W-:-:S09]  /*3b10*/  USHF.R.S64 UR4, UR5, 0x1e, UR4 ;  /* 0x0000001e05047899 */ /* 0x000fd20008001004 */
[----:B------:R-:W3:Y:S01]  /*3b20*/  LDL R7, [R0+UR4] ;  /* 0x0000000400077983 */ /* 0x000ee20008100800 */
[----:B------:R-:W-:Y:S02]  /*3b30*/  USHF.L.U32 UR4, UR6, 0x2, URZ ;  /* 0x0000000206047899 */ /* 0x000fe400080006ff */
[----:B------:R-:W-:Y:S02]  /*3b40*/  UIADD3 UR12, UPT, UPT, UR12, 0x4, URZ ;  /* 0x000000040c0c7890 */ /* 0x000fe4000fffe0ff */
[----:B------:R-:W-:Y:S01]  /*3b50*/  ULOP3.LUT UR4, UR4, 0xfffffffc, URZ, 0xc0, !UPT ;  /* 0xfffffffc04047892 */ /* 0x000fe2000f8ec0ff */
[----:B--2---:R-:W-:-:S04]  /*3b60*/  IABS R13, R11 ;  /* 0x0000000b000d7213 */ /* 0x004fc80000000000 */
[----:B------:R-:W1:Y:S01]  /*3b70*/  I2F.RP R15, R13 ;  /* 0x0000000d000f7306 */ /* 0x000e620000209400 */
[----:B---3--:R-:W-:-:S07]  /*3b80*/  IABS R10, R7 ;  /* 0x00000007000a7213 */ /* 0x008fce0000000000 */
[----:B------:R-:W2:Y:S08]  /*3b90*/  I2F.RP R16, R10 ;  /* 0x0000000a00107306 */ /* 0x000eb00000209400 */
[----:B-1----:R-:W1:Y:S08]  /*3ba0*/  MUFU.RCP R15, R15 ;  /* 0x0000000f000f7308 */ /* 0x002e700000001000 */
[----:B--2---:R-:W-:Y:S01]  /*3bb0*/  MUFU.RCP R16, R16 ;  /* 0x0000001000107308 */ /* 0x004fe20000001000 */
[----:B-1----:R-:W-:-:S07]  /*3bc0*/  VIADD R8, R15, 0xffffffe ;  /* 0x0ffffffe0f087836 */ /* 0x002fce0000000000 */
[----:B------:R1:W0:Y:S02]  /*3bd0*/  F2I.FTZ.U32.TRUNC.NTZ R9, R8 ;  /* 0x0000000800097305 */ /* 0x000224000021f000 */
[----:B-1----:R-:W-:Y:S02]  /*3be0*/  IMAD.MOV.U32 R8, RZ, RZ, RZ ;  /* 0x000000ffff087224 */ /* 0x002fe400078e00ff */
[----:B0-----:R-:W-:-:S04]  /*3bf0*/  IMAD.MOV R14, RZ, RZ, -R9 ;  /* 0x000000ffff0e7224 */ /* 0x001fc800078e0a09 */
[----:B------:R-:W-:Y:S01]  /*3c00*/  IMAD R17, R14, R13, RZ ;  /* 0x0000000d0e117224 */ /* 0x000fe200078e02ff */
[----:B------:R-:W-:-:S03]  /*3c10*/  IABS R14, R11 ;  /* 0x0000000b000e7213 */ /* 0x000fc60000000000 */
[----:B------:R-:W-:-:S04]  /*3c20*/  IMAD.HI.U32 R9, R9, R17, R8 ;  /* 0x0000001109097227 */ /* 0x000fc800078e0008 */
[----:B------:R-:W-:Y:S02]  /*3c30*/  IMAD.MOV R14, RZ, RZ, -R14 ;  /* 0x000000ffff0e7224 */ /* 0x000fe400078e0a0e */
[----:B------:R-:W-:-:S04]  /*3c40*/  IMAD.HI.U32 R8, R9, R6, RZ ;  /* 0x0000000609087227 */ /* 0x000fc800078e00ff */
[----:B------:R-:W-:Y:S02]  /*3c50*/  IMAD R8, R8, R14, R3 ;  /* 0x0000000e08087224 */ /* 0x000fe400078e0203 */
[----:B------:R-:W-:-:S03]  /*3c60*/  VIADD R9, R16, 0xffffffe ;  /* 0x0ffffffe10097836 */ /* 0x000fc60000000000 */
[----:B------:R-:W-:-:S03]  /*3c70*/  ISETP.GT.U32.AND P2, PT, R13, R8, PT ;  /* 0x000000080d00720c */ /* 0x000fc60003f44070 */
[----:B------:R-:W0:Y:S10]  /*3c80*/  F2I.FTZ.U32.TRUNC.NTZ R9, R9 ;  /* 0x0000000900097305 */ /* 0x000e34000021f000 */
[----:B------:R-:W-:Y:S01]  /*3c90*/  @!P2 IMAD.IADD R8, R8, 0x1, -R13 ;  /* 0x000000010808a824 */ /* 0x000fe200078e0a0d */
[----:B------:R-:W-:-:S04]  /*3ca0*/  ISETP.NE.AND P2, PT, R11, RZ, PT ;  /* 0x000000ff0b00720c */ /* 0x000fc80003f45270 */
[----:B------:R-:W-:-:S13]  /*3cb0*/  ISETP.GT.U32.AND P3, PT, R13, R8, PT ;  /* 0x000000080d00720c */ /* 0x000fda0003f64070 */
[----:B------:R-:W-:Y:S01]  /*3cc0*/  @!P3 IADD3 R8, PT, PT, R8, -R13, RZ ;  /* 0x8000000d0808b210 */ /* 0x000fe20007ffe0ff */
[----:B0-----:R-:W-:-:S04]  /*3cd0*/  IMAD.MOV R13, RZ, RZ, -R9 ;  /* 0x000000ffff0d7224 */ /* 0x001fc800078e0a09 */
[----:B------:R-:W-:Y:S01]  /*3ce0*/  IMAD.MOV.U32 R14, RZ, RZ, R8 ;  /* 0x000000ffff0e7224 */ /* 0x000fe200078e0008 */
[----:B------:R-:W-:-:S03]  /*3cf0*/  IABS R8, R7 ;  /* 0x0000000700087213 */ /* 0x000fc60000000000 */
[----:B------:R-:W-:Y:S01]  /*3d00*/  @!P1 IMAD.MOV R14, RZ, RZ, -R14 ;  /* 0x000000ffff0e9224 */ /* 0x000fe200078e0a0e */
[----:B------:R-:W-:Y:S01]  /*3d10*/  @!P2 LOP3.LUT R14, RZ, R11, RZ, 0x33, !PT ;  /* 0x0000000bff0ea212 */ /* 0x000fe200078e33ff */
[----:B------:R-:W-:Y:S02]  /*3d20*/  IMAD.MOV R15, RZ, RZ, -R8 ;  /* 0x000000ffff0f7224 */ /* 0x000fe400078e0a08 */
[----:B------:R-:W-:Y:S01]  /*3d30*/  IMAD R11, R13, R10, RZ ;  /* 0x0000000a0d0b7224 */ /* 0x000fe200078e02ff */
[----:B------:R-:W-:Y:S01]  /*3d40*/  IABS R13, R14 ;  /* 0x0000000e000d7213 */ /* 0x000fe20000000000 */
[----:B------:R-:W-:Y:S01]  /*3d50*/  IMAD.MOV.U32 R8, RZ, RZ, RZ ;  /* 0x000000ffff087224 */ /* 0x000fe200078e00ff */
[----:B------:R-:W-:-:S03]  /*3d60*/  LOP3.LUT R14, R14, R7, RZ, 0x3c, !PT ;  /* 0x000000070e0e7212 */ /* 0x000fc600078e3cff */
[----:B------:R-:W-:Y:S01]  /*3d70*/  IMAD.HI.U32 R8, R9, R11, R8 ;  /* 0x0000000b09087227 */ /* 0x000fe200078e0008 */
[----:B------:R-:W-:-:S03]  /*3d80*/  ISETP.GE.AND P3, PT, R14, RZ, PT ;  /* 0x000000ff0e00720c */ /* 0x000fc60003f66270 */
[----:B------:R-:W-:Y:S02]  /*3d90*/  IMAD.MOV.U32 R9, RZ, RZ, R13 ;  /* 0x000000ffff097224 */ /* 0x000fe400078e000d */
[----:B------:R-:W-:Y:S02]  /*3da0*/  IMAD.MOV.U32 R11, RZ, RZ, R15 ;  /* 0x000000ffff0b7224 */ /* 0x000fe400078e000f */
[----:B------:R-:W-:-:S04]  /*3db0*/  IMAD.HI.U32 R8, R8, R9, RZ ;  /* 0x0000000908087227 */ /* 0x000fc800078e00ff */
[----:B------:R-:W-:-:S05]  /*3dc0*/  IMAD R9, R8, R11, R9 ;  /* 0x0000000b08097224 */ /* 0x000fca00078e0209 */
[----:B------:R-:W-:-:S13]  /*3dd0*/  ISETP.GT.U32.AND P2, PT, R10, R9, PT ;  /* 0x000000090a00720c */ /* 0x000fda0003f44070 */
[-C--:B------:R-:W-:Y:S01]  /*3de0*/  @!P2 IADD3 R9, PT, PT, R9, -R10.reuse, RZ ;  /* 0x8000000a0909a210 */ /* 0x080fe20007ffe0ff */
[----:B------:R-:W-:Y:S01]  /*3df0*/  @!P2 VIADD R8, R8, 0x1 ;  /* 0x000000010808a836 */ /* 0x000fe20000000000 */
[----:B------:R-:W-:Y:S02]  /*3e00*/  ISETP.NE.AND P2, PT, R7, RZ, PT ;  /* 0x000000ff0700720c */ /* 0x000fe40003f45270 */
[----:B------:R-:W-:Y:S01]  /*3e10*/  ISETP.GE.U32.AND P1, PT, R9, R10, PT ;  /* 0x0000000a0900720c */ /* 0x000fe20003f26070 */
[----:B------:R-:W-:-:S12]  /*3e20*/  VIADD R9, R1, UR4 ;  /* 0x0000000401097c36 */ /* 0x000fd80008000000 */
[----:B------:R-:W-:-:S04]  /*3e30*/  @P1 VIADD R8, R8, 0x1 ;  /* 0x0000000108081836 */ /* 0x000fc80000000000 */
[----:B------:R-:W-:Y:S01]  /*3e40*/  @!P3 IMAD.MOV R8, RZ, RZ, -R8 ;  /* 0x000000ffff08b224 */ /* 0x000fe200078e0a08 */
[----:B------:R-:W-:-:S05]  /*3e50*/  @!P2 LOP3.LUT R8, RZ, R7, RZ, 0x33, !PT ;  /* 0x00000007ff08a212 */ /* 0x000fca00078e33ff */
[----:B------:R0:W-:Y:S02]  /*3e60*/  STL [R9+0x50], R8 ;  /* 0x0000500809007387 */ /* 0x0001e40000100800 */
.L_x_9:
[----:B------:R-:W-:Y:S05]  /*3e70*/  @!P0 BRA `(.L_x_6) ;  /* 0x0000000800e08947 */ /* 0x000fea0003800000 */
[----:B------:R-:W-:Y:S02]  /*3e80*/  ISETP.NE.U32.AND P1, PT, R12, 0x1, PT ;  /* 0x000000010c00780c */ /* 0x000fe40003f25070 */
[----:B------:R-:W-:Y:S02]  /*3e90*/  LOP3.LUT R7, R4, 0x1, RZ, 0xc0, !PT ;  /* 0x0000000104077812 */ /* 0x000fe400078ec0ff */
[----:B------:R-:W-:Y:S02]  /*3ea0*/  ISETP.NE.AND.EX P1, PT, RZ, RZ, PT, P1 ;  /* 0x000000ffff00720c */ /* 0x000fe40003f25310 */
[----:B------:R-:W-:-:S04]  /*3eb0*/  ISETP.NE.U32.AND P0, PT, R7, 0x1, PT ;  /* 0x000000010700780c */ /* 0x000fc80003f05070 */
[----:B------:R-:W-:-:S07]  /*3ec0*/  ISETP.NE.U32.AND.EX P0, PT, RZ, RZ, PT, P0 ;  /* 0x000000ffff00720c */ /* 0x000fce0003f05100 */
[----:B------:R-:W-:Y:S06]  /*3ed0*/  @!P1 BRA `(.L_x_10) ;  /* 0x0000000400dc9947 */ /* 0x000fec0003800000 */
[----:B0-----:R-:W0:Y:S02]  /*3ee0*/  LDC R9, c[0x0][0x398] ;  /* 0x0000e600ff097b82 */ /* 0x001e240000000800 */
[----:B0-----:R-:W-:-:S04]  /*3ef0*/  VIADD R8, R9, -UR12 ;  /* 0x8000000c09087c36 */ /* 0x001fc80008000000 */
[----:B------:R-:W-:-:S05]  /*3f00*/  IMAD.U32 R8, R8, 0x4, R1 ;  /* 0x0000000408087824 */ /* 0x000fca00078e0001 */
        /* <DEDUP_REMOVED lines=9> */
[----:B--2---:R-:W-:Y:S02]  /*3fa0*/  IABS R13, R12 ;  /* 0x0000000c000d7213 */ /* 0x004fe40000000000 */
[----:B------:R-:W-:Y:S02]  /*3fb0*/  ISETP.NE.AND P2, PT, R12, RZ, PT ;  /* 0x000000ff0c00720c */ /* 0x000fe40003f45270 */
[----:B------:R-:W0:Y:S01]  /*3fc0*/  I2F.RP R14, R13 ;  /* 0x0000000d000e7306 */ /* 0x000e220000209400 */
[----:B---3--:R-:W-:-:S07]  /*3fd0*/  IABS R8, R7 ;  /* 0x0000000700087213 */ /* 0x008fce0000000000 */
[----:B------:R-:W1:Y:S08]  /*3fe0*/  I2F.RP R15, R8 ;  /* 0x00000008000f7306 */ /* 0x000e700000209400 */
[----:B0-----:R-:W0:Y:S08]  /*3ff0*/  MUFU.RCP R14, R14 ;  /* 0x0000000e000e7308 */ /* 0x001e300000001000 */
[----:B-1----:R-:W-:Y:S01]  /*4000*/  MUFU.RCP R15, R15 ;  /* 0x0000000f000f7308 */ /* 0x002fe20000001000 */
[----:B0-----:R-:W-:-:S07]  /*4010*/  VIADD R10, R14, 0xffffffe ;  /* 0x0ffffffe0e0a7836 */ /* 0x001fce0000000000 */
[----:B------:R0:W1:Y:S02]  /*4020*/  F2I.FTZ.U32.TRUNC.NTZ R11, R10 ;  /* 0x0000000a000b7305 */ /* 0x000064000021f000 */
[----:B0-----:R-:W-:Y:S01]  /*4030*/  IMAD.MOV.U32 R10, RZ, RZ, RZ ;  /* 0x000000ffff0a7224 */ /* 0x001fe200078e00ff */
[----:B-1----:R-:W-:-:S05]  /*4040*/  IADD3 R16, PT, PT, RZ, -R11, RZ ;  /* 0x8000000bff107210 */ /* 0x002fca0007ffe0ff */
        /* <DEDUP_REMOVED lines=10> */
[----:B------:R-:W-:-:S04]  /*40f0*/  ISETP.GE.AND P1, PT, R5, RZ, PT ;  /* 0x000000ff0500720c */ /* 0x000fc80003f26270 */
[----:B------:R-:W-:-:S13]  /*4100*/  ISETP.GT.U32.AND P3, PT, R13, R10, PT ;  /* 0x0000000a0d00720c */ /* 0x000fda0003f64070 */
[----:B------:R-:W-:Y:S02]  /*4110*/  @!P3 IMAD.IADD R10, R10, 0x1, -R13 ;  /* 0x000000010a0ab824 */ /* 0x000fe400078e0a0d */
[----:B0-----:R-:W-:Y:S02]  /*4120*/  IMAD.MOV R13, RZ, RZ, -R11 ;  /* 0x000000ffff0d7224 */ /* 0x001fe400078e0a0b */
[----:B------:R-:W-:Y:S01]  /*4130*/  IMAD.MOV.U32 R14, RZ, RZ, R10 ;  /* 0x000000ffff0e7224 */ /* 0x000fe200078e000a */
[----:B------:R-:W-:Y:S01]  /*4140*/  IABS R10, R7 ;  /* 0x00000007000a7213 */ /* 0x000fe20000000000 */
[----:B------:R-:W-:-:S03]  /*4150*/  IMAD R13, R13, R8, RZ ;  /* 0x000000080d0d7224 */ /* 0x000fc600078e02ff */
[----:B------:R-:W-:Y:S01]  /*4160*/  @!P1 IADD3 R14, PT, PT, -R14, RZ, RZ ;  /* 0x000000ff0e0e9210 */ /* 0x000fe20007ffe1ff */
[----:B------:R-:W-:Y:S01]  /*4170*/  IMAD.MOV R15, RZ, RZ, -R10 ;  /* 0x000000ffff0f7224 */ /* 0x000fe200078e0a0a */
[----:B------:R-:W-:Y:S01]  /*4180*/  @!P2 LOP3.LUT R14, RZ, R12, RZ, 0x33, !PT ;  /* 0x0000000cff0ea212 */ /* 0x000fe200078e33ff */
[----:B------:R-:W-:-:S03]  /*4190*/  IMAD.MOV.U32 R10, RZ, RZ, RZ ;  /* 0x000000ffff0a7224 */ /* 0x000fc600078e00ff */
        /* <DEDUP_REMOVED lines=9> */
[----:B------:R-:W-:Y:S02]  /*4230*/  @!P3 IMAD.IADD R11, R11, 0x1, -R8 ;  /* 0x000000010b0bb824 */ /* 0x000fe400078e0a08 */
[----:B------:R-:W-:Y:S01]  /*4240*/  @!P3 VIADD R10, R10, 0x1 ;  /* 0x000000010a0ab836 */ /* 0x000fe20000000000 */
[----:B------:R-:W-:Y:S02]  /*4250*/  ISETP.NE.AND P3, PT, R7, RZ, PT ;  /* 0x000000ff0700720c */ /* 0x000fe40003f65270 */
[----:B------:R-:W-:Y:S01]  /*4260*/  ISETP.GE.U32.AND P2, PT, R11, R8, PT ;  /* 0x000000080b00720c */ /* 0x000fe20003f46070 */
[----:B------:R-:W-:-:S04]  /*4270*/  VIADD R8, R9, -UR6 ;  /* 0x8000000609087c36 */ /* 0x000fc80008000000 */
[----:B------:R-:W-:-:S08]  /*4280*/  IMAD.U32 R8, R8, 0x4, R1 ;  /* 0x0000000408087824 */ /* 0x000fd000078e0001 */
[----:B------:R-:W-:-:S05]  /*4290*/  @P2 VIADD R10, R10, 0x1 ;  /* 0x000000010a0a2836 */ /* 0x000fca0000000000 */
[----:B------:R-:W-:Y:S01]  /*42a0*/  MOV R11, R10 ;  /* 0x0000000a000b7202 */ /* 0x000fe20000000f00 */
[----:B------:R-:W-:-:S04]  /*42b0*/  IMAD.U32 R10, RZ, RZ, UR12 ;  /* 0x0000000cff0a7e24 */ /* 0x000fc8000f8e00ff */
[----:B------:R-:W-:Y:S01]  /*42c0*/  @!P4 IMAD.MOV R11, RZ, RZ, -R11 ;  /* 0x000000ffff0bc224 */ /* 0x000fe200078e0a0b */
[----:B------:R-:W-:Y:S01]  /*42d0*/  @!P3 LOP3.LUT R11, RZ, R7, RZ, 0x33, !PT ;  /* 0x00000007ff0bb212 */ /* 0x000fe200078e33ff */
[----:B------:R-:W-:-:S05]  /*42e0*/  IMAD.U32 R10, R10, 0x4, R1 ;  /* 0x000000040a0a7824 */ /* 0x000fca00078e0001 */
        /* <DEDUP_REMOVED lines=10> */
[----:B------:R-:W2:Y:S08]  /*4390*/  I2F.RP R14, R8 ;  /* 0x00000008000e7306 */ /* 0x000eb00000209400 */
[----:B-1----:R-:W0:Y:S08]  /*43a0*/  MUFU.RCP R13, R13 ;  /* 0x0000000d000d7308 */ /* 0x002e300000001000 */
[----:B--2---:R-:W-:Y:S01]  /*43b0*/  MUFU.RCP R14, R14 ;  /* 0x0000000e000e7308 */ /* 0x004fe20000001000 */
[----:B0-----:R-:W-:-:S02]  /*43c0*/  VIADD R10, R13, 0xffffffe ;  /* 0x0ffffffe0d0a7836 */ /* 0x001fc40000000000 */
[----:B------:R-:W-:-:S05]  /*43d0*/  IMAD.MOV R13, RZ, RZ, -R16 ;  /* 0x000000ffff0d7224 */ /* 0x000fca00078e0a10 */
[----:B------:R0:W1:Y:S02]  /*43e0*/  F2I.FTZ.U32.TRUNC.NTZ R11, R10 ;  /* 0x0000000a000b7305 */ /* 0x000064000021f000 */
[----:B0-----:R-:W-:Y:S02]  /*43f0*/  HFMA2 R10, -RZ, RZ, 0, 0 ;  /* 0x00000000ff0a7431 */ /* 0x001fe400000001ff */
        /* <DEDUP_REMOVED lines=9> */
[----:B------:R-:W-:Y:S01]  /*4490*/  IMAD.MOV R14, RZ, RZ, -R14 ;  /* 0x000000ffff0e7224 */ /* 0x000fe200078e0a0e */
[----:B0-----:R-:W-:-:S09]  /*44a0*/  MOV R10, RZ ;  /* 0x000000ff000a7202 */ /* 0x001fd20000000f00 */
[----:B------:R-:W-:Y:S01]  /*44b0*/  @!P2 IMAD.IADD R13, R13, 0x1, -R12 ;  /* 0x000000010d0da824 */ /* 0x000fe200078e0a0c */
[----:B------:R-:W-:Y:S01]  /*44c0*/  ISETP.NE.AND P2, PT, R9, RZ, PT ;  /* 0x000000ff0900720c */ /* 0x000fe20003f45270 */
[----:B-1----:R-:W-:-:S03]  /*44d0*/  IMAD.MOV R15, RZ, RZ, -R11 ;  /* 0x000000ffff0f7224 */ /* 0x002fc600078e0a0b */
[----:B------:R-:W-:-:S13]  /*44e0*/  ISETP.GT.U32.AND P3, PT, R12, R13, PT ;  /* 0x0000000d0c00720c */ /* 0x000fda0003f64070 */
[----:B------:R-:W-:-:S04]  /*44f0*/  @!P3 IMAD.IADD R13, R13, 0x1, -R12 ;  /* 0x000000010d0db824 */ /* 0x000fc800078e0a0c */
        /* <DEDUP_REMOVED lines=21> */
.L_x_10:
[----:B------:R-:W-:Y:S05]  /*4650*/  @P0 BRA `(.L_x_6) ;  /* 0x0000000000e80947 */ /* 0x000fea0003800000 */
[----:B0-----:R-:W0:Y:S02]  /*4660*/  LDC R8, c[0x0][0x398] ;  /* 0x0000e600ff087b82 */ /* 0x001e240000000800 */
[----:B0-----:R-:W-:-:S05]  /*4670*/  IADD3 R8, PT, PT, R8, -UR12, RZ ;  /* 0x8000000c08087c10 */ /* 0x001fca000fffe0ff */
[----:B-1----:R-:W-:-:S06]  /*4680*/  IMAD.U32 R10, R8, 0x4, R1 ;  /* 0x00000004080a7824 */ /* 0x002fcc00078e0001 */
[----:B------:R-:W2:Y:S01]  /*4690*/  LDL R10, [R10] ;  /* 0x000000000a0a7983 */ /* 0x000ea20000100800 */
[----:B------:R-:W-:-:S04]  /*46a0*/  USHF.R.S64 UR4, URZ, 0x1e, UR12 ;  /* 0x0000001eff047899 */ /* 0x000fc8000800100c */
[----:B------:R-:W-:-:S09]  /*46b0*/  ULOP3.LUT UR4, UR4, 0xfffffffc, URZ, 0x3c, !UPT ;  /* 0xfffffffc04047892 */ /* 0x000fd2000f8e3cff */
[----:B------:R0:W3:Y:S01]  /*46c0*/  LDL R7, [R0+UR4] ;  /* 0x0000000400077983 */ /* 0x0000e20008100800 */
[----:B------:R-:W-:Y:S02]  /*46d0*/  ISETP.GE.AND P2, PT, R5, RZ, PT ;  /* 0x000000ff0500720c */ /* 0x000fe40003f46270 */
[-C--:B--2---:R-:W-:Y:S02]  /*46e0*/  IABS R15, R10.reuse ;  /* 0x0000000a000f7213 */ /* 0x084fe40000000000 */
[----:B0-----:R-:W-:Y:S02]  /*46f0*/  IABS R0, R10 ;  /* 0x0000000a00007213 */ /* 0x001fe40000000000 */
[----:B------:R-:W0:Y:S03]  /*4700*/  I2F.RP R12, R15 ;  /* 0x0000000f000c7306 */ /* 0x000e260000209400 */
[----:B------:R-:W-:Y:S01]  /*4710*/  IMAD.MOV R0, RZ, RZ, -R0 ;  /* 0x000000ffff007224 */ /* 0x000fe200078e0a00 */
[----:B---3--:R-:W-:-:S04]  /*4720*/  IABS R11, R7 ;  /* 0x00000007000b7213 */ /* 0x008fc80000000000 */
[----:B------:R-:W1:Y:S08]  /*4730*/  I2F.RP R13, R11 ;  /* 0x0000000b000d7306 */ /* 0x000e700000209400 */
[----:B0-----:R-:W0:Y:S08]  /*4740*/  MUFU.RCP R12, R12 ;  /* 0x0000000c000c7308 */ /* 0x001e300000001000 */
[----:B-1----:R-:W-:Y:S01]  /*4750*/  MUFU.RCP R13, R13 ;  /* 0x0000000d000d7308 */ /* 0x002fe20000001000 */
[----:B0-----:R-:W-:-:S07]  /*4760*/  VIADD R8, R12, 0xffffffe ;  /* 0x0ffffffe0c087836 */ /* 0x001fce0000000000 */
[----:B------:R0:W1:Y:S02]  /*4770*/  F2I.FTZ.U32.TRUNC.NTZ R9, R8 ;  /* 0x0000000800097305 */ /* 0x000064000021f000 */
[----:B0-----:R-:W-:Y:S02]  /*4780*/  IMAD.MOV.U32 R8, RZ, RZ, RZ ;  /* 0x000000ffff087224 */ /* 0x001fe400078e00ff */
[----:B-1----:R-:W-:-:S04]  /*4790*/  IMAD.MOV R14, RZ, RZ, -R9 ;  /* 0x000000ffff0e7224 */ /* 0x002fc800078e0a09 */
[----:B------:R-:W-:-:S04]  /*47a0*/  IMAD R17, R14, R15, RZ ;  /* 0x0000000f0e117224 */ /* 0x000fc800078e02ff */
[----:B------:R-:W-:-:S04]  /*47b0*/  IMAD.HI.U32 R9, R9, R17, R8 ;  /* 0x0000001109097227 */ /* 0x000fc800078e0008 */
[----:B------:R-:W-:Y:S02]  /*47c0*/  IMAD.MOV.U32 R8, RZ, RZ, R0 ;  /* 0x000000ffff087224 */ /* 0x000fe400078e0000 */
[----:B------:R-:W-:-:S04]  /*47d0*/  IMAD.HI.U32 R0, R9, R6, RZ ;  /* 0x0000000609007227 */ /* 0x000fc800078e00ff */
[----:B------:R-:W-:Y:S01]  /*47e0*/  IMAD R0, R0, R8, R3 ;  /* 0x0000000800007224 */ /* 0x000fe200078e0203 */
[----:B------:R-:W-:-:S04]  /*47f0*/  IADD3 R8, PT, PT, R13, 0xffffffe, RZ ;  /* 0x0ffffffe0d087810 */ /* 0x000fc80007ffe0ff */
[----:B------:R-:W-:Y:S01]  /*4800*/  ISETP.GT.U32.AND P0, PT, R15, R0, PT ;  /* 0x000000000f00720c */ /* 0x000fe20003f04070 */
[----:B------:R0:W1:Y:S02]  /*4810*/  F2I.FTZ.U32.TRUNC.NTZ R9, R8 ;  /* 0x0000000800097305 */ /* 0x000064000021f000 */
[----:B0-----:R-:W-:-:S10]  /*4820*/  IMAD.MOV.U32 R8, RZ, RZ, RZ ;  /* 0x000000ffff087224 */ /* 0x001fd400078e00ff */
[----:B------:R-:W-:Y:S01]  /*4830*/  @!P0 IMAD.IADD R0, R0, 0x1, -R15 ;  /* 0x0000000100008824 */ /* 0x000fe200078e0a0f */
[----:B------:R-:W-:Y:S01]  /*4840*/  ISETP.NE.AND P0, PT, R10, RZ, PT ;  /* 0x000000ff0a00720c */ /* 0x000fe20003f05270 */
[----:B-1----:R-:W-:-:S03]  /*4850*/  IMAD.MOV R6, RZ, RZ, -R9 ;  /* 0x000000ffff067224 */ /* 0x002fc600078e0a09 */
[----:B------:R-:W-:Y:S01]  /*4860*/  ISETP.GT.U32.AND P1, PT, R15, R0, PT ;  /* 0x000000000f00720c */ /* 0x000fe20003f24070 */
[----:B------:R-:W-:-:S04]  /*4870*/  IMAD R3, R6, R11, RZ ;  /* 0x0000000b06037224 */ /* 0x000fc800078e02ff */
[----:B------:R-:W-:-:S08]  /*4880*/  IMAD.HI.U32 R8, R9, R3, R8 ;  /* 0x0000000309087227 */ /* 0x000fd000078e0008 */
[----:B------:R-:W-:-:S04]  /*4890*/  @!P1 IMAD.IADD R0, R0, 0x1, -R15 ;  /* 0x0000000100009824 */ /* 0x000fc800078e0a0f */
[----:B------:R-:W-:Y:S01]  /*48a0*/  @!P2 IMAD.MOV R0, RZ, RZ, -R0 ;  /* 0x000000ffff00a224 */ /* 0x000fe200078e0a00 */
[----:B------:R-:W-:Y:S02]  /*48b0*/  @!P0 LOP3.LUT R0, RZ, R10, RZ, 0x33, !PT ;  /* 0x0000000aff008212 */ /* 0x000fe400078e33ff */
[-C--:B------:R-:W-:Y:S02]  /*48c0*/  IABS R10, R7.reuse ;  /* 0x00000007000a7213 */ /* 0x080fe40000000000 */
[----:B------:R-:W-:Y:S02]  /*48d0*/  IABS R6, R0 ;  /* 0x0000000000067213 */ /* 0x000fe40000000000 */
[----:B------:R-:W-:Y:S01]  /*48e0*/  LOP3.LUT R0, R0, R7, RZ, 0x3c, !PT ;  /* 0x0000000700007212 */ /* 0x000fe200078e3cff */
[----:B------:R-:W-:Y:S02]  /*48f0*/  IMAD.MOV R10, RZ, RZ, -R10 ;  /* 0x000000ffff0a7224 */ /* 0x000fe400078e0a0a */
[----:B------:R-:W-:Y:S01]  /*4900*/  IMAD.MOV.U32 R3, RZ, RZ, R6 ;  /* 0x000000ffff037224 */ /* 0x000fe200078e0006 */
[----:B------:R-:W-:Y:S01]  /*4910*/  ISETP.GE.AND P2, PT, R0, RZ, PT ;  /* 0x000000ff0000720c */ /* 0x000fe20003f46270 */
[----:B------:R-:W-:-:S02]  /*4920*/  IMAD.MOV.U32 R6, RZ, RZ, R10 ;  /* 0x000000ffff067224 */ /* 0x000fc400078e000a */
[----:B------:R-:W-:-:S04]  /*4930*/  IMAD.HI.U32 R8, R8, R3, RZ ;  /* 0x0000000308087227 */ /* 0x000fc800078e00ff */
[----:B------:R-:W-:Y:S02]  /*4940*/  IMAD R6, R8, R6, R3 ;  /* 0x0000000608067224 */ /* 0x000fe400078e0203 */
[----:B------:R-:W-:-:S03]  /*4950*/  IMAD.U32 R0, RZ, RZ, UR12 ;  /* 0x0000000cff007e24 */ /* 0x000fc6000f8e00ff */
[----:B------:R-:W-:Y:S01]  /*4960*/  ISETP.GT.U32.AND P1, PT, R11, R6, PT ;  /* 0x000000060b00720c */ /* 0x000fe20003f24070 */
[----:B------:R-:W-:-:S12]  /*4970*/  IMAD.U32 R3, R0, 0x4, R1 ;  /* 0x0000000400037824 */ /* 0x000fd800078e0001 */
[-C--:B------:R-:W-:Y:S01]  /*4980*/  @!P1 IADD3 R6, PT, PT, R6, -R11.reuse, RZ ;  /* 0x8000000b06069210 */ /* 0x080fe20007ffe0ff */
[----:B------:R-:W-:Y:S01]  /*4990*/  @!P1 VIADD R8, R8, 0x1 ;  /* 0x0000000108089836 */ /* 0x000fe20000000000 */
[----:B------:R-:W-:Y:S02]  /*49a0*/  ISETP.NE.AND P1, PT, R7, RZ, PT ;  /* 0x000000ff0700720c */ /* 0x000fe40003f25270 */
[----:B------:R-:W-:-:S13]  /*49b0*/  ISETP.GE.U32.AND P0, PT, R6, R11, PT ;  /* 0x0000000b0600720c */ /* 0x000fda0003f06070 */
[----:B------:R-:W-:-:S04]  /*49c0*/  @P0 VIADD R8, R8, 0x1 ;  /* 0x0000000108080836 */ /* 0x000fc80000000000 */
[----:B------:R-:W-:Y:S01]  /*49d0*/  @!P2 IMAD.MOV R8, RZ, RZ, -R8 ;  /* 0x000000ffff08a224 */ /* 0x000fe200078e0a08 */
[----:B------:R-:W-:-:S05]  /*49e0*/  @!P1 LOP3.LUT R8, RZ, R7, RZ, 0x33, !PT ;  /* 0x00000007ff089212 */ /* 0x000fca00078e33ff */
[----:B------:R2:W-:Y:S02]  /*49f0*/  STL [R3+0x50], R8 ;  /* 0x0000500803007387 */ /* 0x0005e40000100800 */
.L_x_6:
[----:B------:R-:W3:Y:S01]  /*4a00*/  LDCU.64 UR10, c[0x0][0x390] ;  /* 0x00007200ff0a77ac */ /* 0x000ee20008000a00 */
[----:B------:R-:W4:Y:S01]  /*4a10*/  LDC R6, c[0x0][0x3b0] ;  /* 0x0000ec00ff067b82 */ /* 0x000f220000000800 */
[----:B------:R0:W-:Y:S01]  /*4a20*/  STL [R1+0x4], RZ ;  /* 0x000004ff01007387 */ /* 0x0001e20000100800 */
[----:B------:R-:W-:Y:S01]  /*4a30*/  CS2R R16, SRZ ;  /* 0x0000000000107805 */ /* 0x000fe2000001ff00 */
[----:B--2---:R-:W-:Y:S02]  /*4a40*/  VIADD R3, R1, 0x30 ;  /* 0x0000003001037836 */ /* 0x004fe40000000000 */
[----:B------:R0:W-:Y:S04]  /*4a50*/  STL.64 [R1+0x8], RZ ;  /* 0x000008ff01007387 */ /* 0x0001e80000100a00 */
[----:B------:R0:W-:Y:S04]  /*4a60*/  STL.128 [R1+0x10], RZ ;  /* 0x000010ff01007387 */ /* 0x0001e80000100c00 */
[----:B------:R0:W-:Y:S04]  /*4a70*/  STL.64 [R1+0x20], RZ ;  /* 0x000020ff01007387 */ /* 0x0001e80000100a00 */
[----:B------:R0:W-:Y:S01]  /*4a80*/  STL [R1+0x28], RZ ;  /* 0x000028ff01007387 */ /* 0x0001e20000100800 */
[----:B---3--:R-:W-:-:S03]  /*4a90*/  UISETP.GE.U32.AND UP0, UPT, UR10, 0x1, UPT ;  /* 0x000000010a00788c */ /* 0x008fc6000bf06070 */
[----:B------:R0:W-:Y:S01]  /*4aa0*/  STL [R1], RZ ;  /* 0x000000ff01007387 */ /* 0x0001e20000100800 */
[----:B------:R-:W-:Y:S01]  /*4ab0*/  UISETP.GE.AND.EX UP0, UPT, UR11, URZ, UPT, UP0 ;  /* 0x000000ff0b00728c */ /* 0x000fe2000bf06300 */
[----:B----4-:R-:W-:-:S08]  /*4ac0*/  IMAD.U32 R0, R6, 0x4, R1 ;  /* 0x0000000406007824 */ /* 0x010fd000078e0001 */
[----:B0-----:R-:W-:Y:S05]  /*4ad0*/  BRA.U !UP0, `(.L_x_11) ;  /* 0x0000001508f87547 */ /* 0x001fea000b800000 */
[----:B------:R-:W-:Y:S01]  /*4ae0*/  UISETP.GE.U32.AND UP1, UPT, UR10, 0x10, UPT ;  /* 0x000000100a00788c */ /* 0x000fe2000bf26070 */
[----:B------:R-:W-:Y:S01]  /*4af0*/  HFMA2 R20, -RZ, RZ, 0, 0 ;  /* 0x00000000ff147431 */ /* 0x000fe200000001ff */
[----:B------:R-:W-:Y:S01]  /*4b00*/  ULOP3.LUT UR13, UR10, 0xf, URZ, 0xc0, !UPT ;  /* 0x0000000f0a0d7892 */ /* 0x000fe2000f8ec0ff */
[----:B------:R-:W-:Y:S01]  /*4b10*/  IMAD.MOV.U32 R7, RZ, RZ, RZ ;  /* 0x000000ffff077224 */ /* 0x000fe200078e00ff */
[----:B------:R-:W-:Y:S01]  /*4b20*/  UISETP.GE.U32.AND.EX UP1, UPT, UR11, URZ, UPT, UP1 ;  /* 0x000000ff0b00728c */ /* 0x000fe2000bf26110 */
[----:B------:R-:W-:Y:S01]  /*4b30*/  IMAD.MOV.U32 R26, RZ, RZ, RZ ;  /* 0x000000ffff1a7224 */ /* 0x000fe200078e00ff */
[----:B------:R-:W-:-:S04]  /*4b40*/  UISETP.NE.U32.AND UP0, UPT, UR13, URZ, UPT ;  /* 0x000000ff0d00728c */ /* 0x000fc8000bf05070 */
[----:B------:R-:W-:-:S03]  /*4b50*/  UISETP.NE.AND.EX UP0, UPT, URZ, URZ, UPT, UP0 ;  /* 0x000000ffff00728c */ /* 0x000fc6000bf05300 */
[----:B------:R-:W-:Y:S08]  /*4b60*/  BRA.U !UP1, `(.L_x_12) ;  /* 0x0000000509b07547 */ /* 0x000ff0000b800000 */
[----:B------:R-:W0:Y:S01]  /*4b70*/  LDCU.64 UR6, c[0x0][0x388] ;  /* 0x00007100ff0677ac */ /* 0x000e220008000a00 */
[----:B------:R-:W2:Y:S01]  /*4b80*/  LDC R23, c[0x0][0x3b4] ;  /* 0x0000ed00ff177b82 */ /* 0x000ea20000000800 */
[----:B------:R-:W-:Y:S01]  /*4b90*/  VIADD R21, R1, 0x20 ;  /* 0x0000002001157836 */ /* 0x000fe20000000000 */
[----:B------:R-:W-:Y:S01]  /*4ba0*/  ULOP3.LUT UR12, UR10, 0xfffffff0, URZ, 0xc0, !UPT ;  /* 0xfffffff00a0c7892 */ /* 0x000fe2000f8ec0ff */
[----:B------:R-:W-:Y:S01]  /*4bb0*/  IMAD.MOV.U32 R26, RZ, RZ, RZ ;  /* 0x000000ffff1a7224 */ /* 0x000fe200078e00ff */
[----:B------:R-:W-:Y:S01]  /*4bc0*/  ULOP3.LUT UR4, UR11, 0x7fffffff, URZ, 0xc0, !UPT ;  /* 0x7fffffff0b047892 */ /* 0x000fe2000f8ec0ff */
[----:B------:R-:W-:-:S03]  /*4bd0*/  IMAD.SHL.U32 R22, R6, 0x8, RZ ;  /* 0x0000000806167824 */ /* 0x000fc600078e00ff */
[----:B------:R-:W-:Y:S02]  /*4be0*/  IMAD.U32 R20, RZ, RZ, UR12 ;  /* 0x0000000cff147e24 */ /* 0x000fe4000f8e00ff */
[----:B------:R-:W-:Y:S01]  /*4bf0*/  IMAD.U32 R7, RZ, RZ, UR4 ;  /* 0x00000004ff077e24 */ /* 0x000fe2000f8e00ff */
[----:B0-----:R-:W-:-:S04]  /*4c00*/  UIADD3 UR5, UP1, UPT, UR6, 0x40, URZ ;  /* 0x0000004006057890 */ /* 0x001fc8000ff3e0ff */
[----:B------:R-:W-:Y:S02]  /*4c10*/  UIADD3.X UR6, UPT, UPT, URZ, UR7, URZ, UP1, !UPT ;  /* 0x00000007ff067290 */ /* 0x000fe40008ffe4ff */
[----:B------:R-:W-:Y:S02]  /*4c20*/  MOV R16, UR5 ;  /* 0x0000000500107c02 */ /* 0x000fe40008000f00 */
[----:B--2---:R-:W-:Y:S02]  /*4c30*/  SHF.L.U64.HI R23, R6, 0x3, R23 ;  /* 0x0000000306177819 */ /* 0x004fe40000010217 */
[----:B------:R-:W-:-:S07]  /*4c40*/  IMAD.U32 R17, RZ, RZ, UR6 ;  /* 0x00000006ff117e24 */ /* 0x000fce000f8e00ff */
.L_x_13:
[----:B------:R-:W2:Y:S04]  /*4c50*/  LDG.E.64 R18, desc[UR8][R16.64+-0x40] ;  /* 0xffffc00810127981 */ /* 0x000ea8000c1e1b00 */
[----:B------:R-:W3:Y:S04]  /*4c60*/  LDG.E.64 R14, desc[UR8][R16.64+-0x38] ;  /* 0xffffc808100e7981 */ /* 0x000ee8000c1e1b00 */
[----:B------:R-:W4:Y:S04]  /*4c70*/  LDG.E.64 R12, desc[UR8][R16.64+-0x30] ;  /* 0xffffd008100c7981 */ /* 0x000f28000c1e1b00 */
[----:B-1----:R-:W5:Y:S04]  /*4c80*/  LDG.E.64 R10, desc[UR8][R16.64+-0x28] ;  /* 0xffffd808100a7981 */ /* 0x002f68000c1e1b00 */
[----:B------:R-:W5:Y:S01]  /*4c90*/  LDG.E.64 R8, desc[UR8][R16.64+-0x20] ;  /* 0xffffe00810087981 */ /* 0x000f62000c1e1b00 */
[----:B--2---:R-:W-:-:S05]  /*4ca0*/  IADD3 R28, P0, PT, R18, R22, RZ ;  /* 0x00000016121c7210 */ /* 0x004fca0007f1e0ff */
[----:B------:R-:W-:Y:S01]  /*4cb0*/  IMAD.X R29, R19, 0x1, R23, P0 ;  /* 0x00000001131d7824 */ /* 0x000fe200000e0617 */
[----:B---3--:R-:W-:-:S05]  /*4cc0*/  IADD3 R24, P0, PT, R14, R22, RZ ;  /* 0x000000160e187210 */ /* 0x008fca0007f1e0ff */
[--C-:B------:R-:W-:Y:S01]  /*4cd0*/  IMAD.X R25, R15, 0x1, R23.reuse, P0 ;  /* 0x000000010f197824 */ /* 0x100fe200000e0617 */
[-C--:B----4-:R-:W-:Y:S01]  /*4ce0*/  IADD3 R18, P0, PT, R12, R22.reuse, RZ ;  /* 0x000000160c127210 */ /* 0x090fe20007f1e0ff */
[----:B------:R-:W2:Y:S04]  /*4cf0*/  LDG.E.64 R14, desc[UR8][R16.64+-0x18] ;  /* 0xffffe808100e7981 */ /* 0x000ea8000c1e1b00 */
[----:B------:R-:W-:Y:S01]  /*4d00*/  IMAD.X R19, R13, 0x1, R23, P0 ;  /* 0x000000010d137824 */ /* 0x000fe200000e0617 */
[-C--:B-----5:R-:W-:Y:S01]  /*4d10*/  IADD3 R12, P0, PT, R10, R22.reuse, RZ ;  /* 0x000000160a0c7210 */ /* 0x0a0fe20007f1e0ff */
[----:B------:R-:W3:Y:S01]  /*4d20*/  LDG.E R29, desc[UR8][R28.64] ;  /* 0x000000081c1d7981 */ /* 0x000ee2000c1e1900 */
[----:B------:R-:W-:-:S03]  /*4d30*/  IADD3 R10, P1, PT, R8, R22, RZ ;  /* 0x00000016080a7210 */ /* 0x000fc60007f3e0ff */
[--C-:B------:R-:W-:Y:S01]  /*4d40*/  IMAD.X R13, R11, 0x1, R23.reuse, P0 ;  /* 0x000000010b0d7824 */ /* 0x100fe200000e0617 */
[----:B------:R0:W4:Y:S01]  /*4d50*/  LDG.E R27, desc[UR8][R24.64] ;  /* 0x00000008181b7981 */ /* 0x000122000c1e1900 */
[----:B------:R-:W-:-:S03]  /*4d60*/  IMAD.X R11, R9, 0x1, R23, P1 ;  /* 0x00000001090b7824 */ /* 0x000fc600008e0617 */
[----:B------:R-:W0:Y:S04]  /*4d70*/  LDG.E.64 R8, desc[UR8][R16.64+-0x10] ;  /* 0xfffff00810087981 */ /* 0x000e28000c1e1b00 */
[----:B------:R-:W5:Y:S04]  /*4d80*/  LDG.E R12, desc[UR8][R12.64] ;  /* 0x000000080c0c7981 */ /* 0x000f68000c1e1900 */
[----:B------:R4:W5:Y:S04]  /*4d90*/  LDG.E R19, desc[UR8][R18.64] ;  /* 0x0000000812137981 */ /* 0x000968000c1e1900 */
[----:B------:R1:W5:Y:S04]  /*4da0*/  LDG.E R13, desc[UR8][R10.64] ;  /* 0x000000080a0d7981 */ /* 0x000368000c1e1900 */
[----:B------:R-:W1:Y:S01]  /*4db0*/  LDG.E.64 R10, desc[UR8][R16.64+-0x8] ;  /* 0xfffff808100a7981 */ /* 0x000e62000c1e1b00 */
[----:B--2---:R-:W-:-:S05]  /*4dc0*/  IADD3 R14, P0, PT, R14, R22, RZ ;  /* 0x000000160e0e7210 */ /* 0x004fca0007f1e0ff */
[----:B------:R-:W-:-:S05]  /*4dd0*/  IMAD.X R15, R15, 0x1, R23, P0 ;  /* 0x000000010f0f7824 */ /* 0x000fca00000e0617 */
[----:B------:R-:W2:Y:S01]  /*4de0*/  LDG.E R14, desc[UR8][R14.64] ;  /* 0x000000080e0e7981 */ /* 0x000ea2000c1e1900 */
[-C--:B0-----:R-:W-:Y:S01]  /*4df0*/  IADD3 R24, P0, PT, R8, R22.reuse, RZ ;  /* 0x0000001608187210 */ /* 0x081fe20007f1e0ff */
[----:B---3--:R-:W-:Y:S02]  /*4e00*/  IMAD.IADD R8, R29, 0x1, R26 ;  /* 0x000000011d087824 */ /* 0x008fe400078e021a */
[----:B------:R-:W3:Y:S01]  /*4e10*/  LDG.E.64 R28, desc[UR8][R16.64] ;  /* 0x00000008101c7981 */ /* 0x000ee2000c1e1b00 */
[----:B------:R-:W-:Y:S01]  /*4e20*/  IADD3.X R25, PT, PT, R9, R23, RZ, P0, !PT ;  /* 0x0000001709197210 */ /* 0x000fe200007fe4ff */
[----:B----4-:R-:W-:Y:S02]  /*4e30*/  IMAD.IADD R18, R8, 0x1, R27 ;  /* 0x0000000108127824 */ /* 0x010fe400078e021b */
[----:B------:R-:W4:Y:S04]  /*4e40*/  LDG.E.64 R26, desc[UR8][R16.64+0x8] ;  /* 0x00000808101a7981 */ /* 0x000f28000c1e1b00 */
[----:B------:R-:W4:Y:S04]  /*4e50*/  LDG.E R15, desc[UR8][R24.64] ;  /* 0x00000008180f7981 */ /* 0x000f28000c1e1900 */
[----:B------:R-:W4:Y:S01]  /*4e60*/  LDG.E.64 R24, desc[UR8][R16.64+0x10] ;  /* 0x0000100810187981 */ /* 0x000f22000c1e1b00 */
[----:B-1----:R-:W-:-:S05]  /*4e70*/  IADD3 R10, P0, PT, R10, R22, RZ ;  /* 0x000000160a0a7210 */ /* 0x002fca0007f1e0ff */
[----:B------:R-:W-:-:S05]  /*4e80*/  IMAD.X R11, R11, 0x1, R23, P0 ;  /* 0x000000010b0b7824 */ /* 0x000fca00000e0617 */
[----:B------:R-:W4:Y:S04]  /*4e90*/  LDG.E R9, desc[UR8][R10.64] ;  /* 0x000000080a097981 */ /* 0x000f28000c1e1900 */
[----:B------:R-:W4:Y:S01]  /*4ea0*/  LDG.E.64 R10, desc[UR8][R16.64+0x18] ;  /* 0x00001808100a7981 */ /* 0x000f22000c1e1b00 */
[----:B-----5:R-:W-:-:S04]  /*4eb0*/  IMAD.IADD R19, R18, 0x1, R19 ;  /* 0x0000000112137824 */ /* 0x020fc800078e0213 */
[----:B------:R-:W-:-:S04]  /*4ec0*/  IMAD.IADD R12, R19, 0x1, R12 ;  /* 0x00000001130c7824 */ /* 0x000fc800078e020c */
[----:B------:R-:W-:Y:S01]  /*4ed0*/  IMAD.IADD R13, R12, 0x1, R13 ;  /* 0x000000010c0d7824 */ /* 0x000fe200078e020d */
[----:B------:R0:W-:Y:S03]  /*4ee0*/  STL [R21+-0x1c], R8 ;  /* 0xffffe40815007387 */ /* 0x0001e60000100800 */
[----:B--2---:R-:W-:Y:S01]  /*4ef0*/  IMAD.IADD R14, R13, 0x1, R14 ;  /* 0x000000010d0e7824 */ /* 0x004fe200078e020e */
[----:B---3--:R-:W-:-:S05]  /*4f00*/  IADD3 R28, P0, PT, R28, R22, RZ ;  /* 0x000000161c1c7210 */ /* 0x008fca0007f1e0ff */
[----:B------:R-:W-:Y:S01]  /*4f10*/  IMAD.X R29, R29, 0x1, R23, P0 ;  /* 0x000000011d1d7824 */ /* 0x000fe200000e0617 */
[----:B----4-:R-:W-:Y:S02]  /*4f20*/  IADD3 R26, P0, PT, R26, R22, RZ ;  /* 0x000000161a1a7210 */ /* 0x010fe40007f1e0ff */
[----:B------:R-:W-:-:S03]  /*4f30*/  IADD3 R15, PT, PT, R14, R15, RZ ;  /* 0x0000000f0e0f7210 */ /* 0x000fc60007ffe0ff */
[----:B------:R-:W-:Y:S02]  /*4f40*/  IMAD.X R27, R27, 0x1, R23, P0 ;  /* 0x000000011b1b7824 */ /* 0x000fe400000e0617 */
[----:B------:R1:W-:Y:S04]  /*4f50*/  STL.128 [R21+-0x10], R12 ;  /* 0xfffff00c15007387 */ /* 0x0003e80000100c00 */
[----:B------:R-:W2:Y:S01]  /*4f60*/  LDG.E R26, desc[UR8][R26.64] ;  /* 0x000000081a1a7981 */ /* 0x000ea2000c1e1900 */
[----:B0-----:R-:W-:-:S03]  /*4f70*/  IMAD.IADD R8, R15, 0x1, R9 ;  /* 0x000000010f087824 */ /* 0x001fc600078e0209 */
[----:B------:R0:W3:Y:S04]  /*4f80*/  LDG.E R9, desc[UR8][R28.64] ;  /* 0x000000081c097981 */ /* 0x0000e8000c1e1900 */
[----:B-1----:R-:W4:Y:S01]  /*4f90*/  LDG.E.64 R14, desc[UR8][R16.64+0x20] ;  /* 0x00002008100e7981 */ /* 0x002f22000c1e1b00 */
[-C--:B0-----:R-:W-:Y:S02]  /*4fa0*/  IADD3 R28, P0, PT, R24, R22.reuse, RZ ;  /* 0x00000016181c7210 */ /* 0x081fe40007f1e0ff */
[----:B------:R-:W-:-:S03]  /*4fb0*/  IADD3 R24, P1, PT, R10, R22, RZ ;  /* 0x000000160a187210 */ /* 0x000fc60007f3e0ff */
[--C-:B------:R-:W-:Y:S02]  /*4fc0*/  IMAD.X R29, R25, 0x1, R23.reuse, P0 ;  /* 0x00000001191d7824 */ /* 0x100fe400000e0617 */
[----:B------:R-:W-:Y:S02]  /*4fd0*/  IMAD.X R25, R11, 0x1, R23, P1 ;  /* 0x000000010b197824 */ /* 0x000fe400008e0617 */
[----:B------:R-:W5:Y:S04]  /*4fe0*/  LDG.E.64 R10, desc[UR8][R16.64+0x28] ;  /* 0x00002808100a7981 */ /* 0x000f68000c1e1b00 */
[----:B------:R4:W2:Y:S04]  /*4ff0*/  LDG.E R27, desc[UR8][R28.64] ;  /* 0x000000081c1b7981 */ /* 0x0008a8000c1e1900 */
[----:B------:R-:W2:Y:S01]  /*5000*/  LDG.E R12, desc[UR8][R24.64] ;  /* 0x00000008180c7981 */ /* 0x000ea2000c1e1900 */
[----:B----4-:R-:W-:-:S05]  /*5010*/  IADD3 R28, P0, PT, R14, R22, RZ ;  /* 0x000000160e1c7210 */ /* 0x010fca0007f1e0ff */
[----:B------:R-:W-:-:S05]  /*5020*/  IMAD.X R29, R15, 0x1, R23, P0 ;  /* 0x000000010f1d7824 */ /* 0x000fca00000e0617 */
[----:B------:R0:W4:Y:S01]  /*5030*/  LDG.E R13, desc[UR8][R28.64] ;  /* 0x000000081c0d7981 */ /* 0x000122000c1e1900 */
[----:B-----5:R-:W-:-:S05]  /*5040*/  IADD3 R14, P1, PT, R10, R22, RZ ;  /* 0x000000160a0e7210 */ /* 0x020fca0007f3e0ff */
[----:B------:R-:W-:Y:S02]  /*5050*/  IMAD.X R15, R11, 0x1, R23, P1 ;  /* 0x000000010b0f7824 */ /* 0x000fe400008e0617 */
[----:B------:R-:W0:Y:S04]  /*5060*/  LDG.E.64 R10, desc[UR8][R16.64+0x30] ;  /* 0x00003008100a7981 */ /* 0x000e28000c1e1b00 */
[----:B------:R-:W5:Y:S01]  /*5070*/  LDG.E R14, desc[UR8][R14.64] ;  /* 0x000000080e0e7981 */ /* 0x000f62000c1e1900 */
[----:B0-----:R-:W-:-:S04]  /*5080*/  IADD3 R28, P0, PT, R10, R22, RZ ;  /* 0x000000160a1c7210 */ /* 0x001fc80007f1e0ff */
[----:B------:R-:W-:Y:S02]  /*5090*/  IADD3.X R29, PT, PT, R11, R23, RZ, P0, !PT ;  /* 0x000000170b1d7210 */ /* 0x000fe400007fe4ff */
[----:B------:R-:W2:Y:S04]  /*50a0*/  LDG.E.64 R10, desc[UR8][R16.64+0x38] ;  /* 0x00003808100a7981 */ /* 0x000ea8000c1e1b00 */
[----:B------:R-:W5:Y:S01]  /*50b0*/  LDG.E R15, desc[UR8][R28.64] ;  /* 0x000000081c0f7981 */ /* 0x000f62000c1e1900 */
[----:B---3--:R-:W-:Y:S01]  /*50c0*/  IMAD.IADD R9, R8, 0x1, R9 ;  /* 0x0000000108097824 */ /* 0x008fe200078e0209 */
[----:B--2---:R-:W-:-:S05]  /*50d0*/  IADD3 R24, P0, PT, R10, R22, RZ ;  /* 0x000000160a187210 */ /* 0x004fca0007f1e0ff */
[----:B------:R-:W-:-:S05]  /*50e0*/  IMAD.X R25, R11, 0x1, R23, P0 ;  /* 0x000000010b197824 */ /* 0x000fca00000e0617 */
[----:B------:R-:W2:Y:S01]  /*50f0*/  LDG.E R24, desc[UR8][R24.64] ;  /* 0x0000000818187981 */ /* 0x000ea2000c1e1900 */
[----:B------:R-:W-:-:S04]  /*5100*/  IMAD.IADD R10, R9, 0x1, R26 ;  /* 0x00000001090a7824 */ /* 0x000fc800078e021a */
[----:B------:R-:W-:-:S04]  /*5110*/  IMAD.IADD R11, R10, 0x1, R27 ;  /* 0x000000010a0b7824 */ /* 0x000fc800078e021b */
[----:B------:R-:W-:Y:S01]  /*5120*/  IMAD.IADD R12, R11, 0x1, R12 ;  /* 0x000000010b0c7824 */ /* 0x000fe200078e020c */
[----:B------:R-:W-:-:S03]  /*5130*/  UIADD3 UR12, UP1, UPT, UR12, -0x10, URZ ;  /* 0xfffffff00c0c7890 */ /* 0x000fc6000ff3e0ff */
[----:B----4-:R-:W-:Y:S01]  /*5140*/  IMAD.IADD R13, R12, 0x1, R13 ;  /* 0x000000010c0d7824 */ /* 0x010fe200078e020d */
[----:B------:R-:W-:Y:S02]  /*5150*/  UIADD3.X UR4, UPT, UPT, UR4, -0x1, URZ, UP1, !UPT ;  /* 0xffffffff04047890 */ /* 0x000fe40008ffe4ff */
[----:B------:R-:W-:Y:S01]  /*5160*/  UISETP.NE.U32.AND UP1, UPT, UR12, URZ, UPT ;  /* 0x000000ff0c00728c */ /* 0x000fe2000bf25070 */
[----:B-----5:R-:W-:-:S03]  /*5170*/  IMAD.IADD R14, R13, 0x1, R14 ;  /* 0x000000010d0e7824 */ /* 0x020fc600078e020e */
[----:B------:R-:W-:Y:S02]  /*5180*/  UISETP.NE.AND.EX UP1, UPT, UR4, URZ, UPT, UP1 ;  /* 0x000000ff0400728c */ /* 0x000fe4000bf25310 */
[----:B------:R-:W-:Y:S02]  /*5190*/  IADD3 R15, PT, PT, R14, R15, RZ ;  /* 0x0000000f0e0f7210 */ /* 0x000fe40007ffe0ff */
[----:B------:R-:W-:Y:S01]  /*51a0*/  IADD3 R16, P0, PT, R16, 0x80, RZ ;  /* 0x0000008010107810 */ /* 0x000fe20007f1e0ff */
[----:B------:R-:W-:Y:S04]  /*51b0*/  STL.64 [R21+-0x18], R18 ;  /* 0xffffe81215007387 */ /* 0x000fe80000100a00 */
[----:B------:R-:W-:Y:S01]  /*51c0*/  STL.128 [R21], R8 ;  /* 0x0000000815007387 */ /* 0x000fe20000100c00 */
[----:B------:R-:W-:-:S03]  /*51d0*/  IMAD.X R17, RZ, RZ, R17, P0 ;  /* 0x000000ffff117224 */ /* 0x000fc600000e0611 */
[----:B------:R-:W-:Y:S01]  /*51e0*/  STL.128 [R21+0x10], R12 ;  /* 0x0000100c15007387 */ /* 0x000fe20000100c00 */
[----:B--2---:R-:W-:-:S05]  /*51f0*/  IMAD.IADD R26, R15, 0x1, R24 ;  /* 0x000000010f1a7824 */ /* 0x004fca00078e0218 */
[----:B------:R0:W-:Y:S02]  /*5200*/  STL [R21+0x20], R26 ;  /* 0x0000201a15007387 */ /* 0x0001e40000100800 */
[----:B0-----:R-:W-:Y:S01]  /*5210*/  VIADD R21, R21, 0x40 ;  /* 0x0000004015157836 */ /* 0x001fe20000000000 */
[----:B------:R-:W-:Y:S06]  /*5220*/  BRA.U UP1, `(.L_x_13) ;  /* 0xfffffff901887547 */ /* 0x000fec000b83ffff */
.L_x_12:
[----:B------:R-:W-:Y:S05]  /*5230*/  BRA.U !UP0, `(.L_x_14) ;  /* 0x0000000d08cc7547 */ /* 0x000fea000b800000 */
[----:B-1----:R-:W0:Y:S01]  /*5240*/  LDC R9, c[0x0][0x3b4] ;  /* 0x0000ed00ff097b82 */ /* 0x002e220000000800 */
[----:B------:R-:W-:Y:S02]  /*5250*/  UISETP.GE.U32.AND UP1, UPT, UR13, 0x8, UPT ;  /* 0x000000080d00788c */ /* 0x000fe4000bf26070 */
[----:B------:R-:W-:Y:S02]  /*5260*/  ULOP3.LUT UR4, UR10, 0x7, URZ, 0xc0, !UPT ;  /* 0x000000070a047892 */ /* 0x000fe4000f8ec0ff */
[----:B------:R-:W-:Y:S02]  /*5270*/  UISETP.GE.U32.AND.EX UP1, UPT, URZ, URZ, UPT, UP1 ;  /* 0x000000ffff00728c */ /* 0x000fe4000bf26110 */
[----:B------:R-:W-:-:S04]  /*5280*/  UISETP.NE.U32.AND UP0, UPT, UR4, URZ, UPT ;  /* 0x000000ff0400728c */ /* 0x000fc8000bf05070 */
[----:B------:R-:W-:-:S03]  /*5290*/  UISETP.NE.AND.EX UP0, UPT, URZ, URZ, UPT, UP0 ;  /* 0x000000ffff00728c */ /* 0x000fc6000bf05300 */
[----:B------:R-:W-:Y:S08]  /*52a0*/  BRA.U !UP1, `(.L_x_15) ;  /* 0x0000000909207547 */ /* 0x000ff0000b800000 */
[----:B------:R-:W1:Y:S02]  /*52b0*/  LDC.64 R10, c[0x0][0x388] ;  /* 0x0000e200ff0a7b82 */ /* 0x000e640000000a00 */
[----:B-1----:R-:W-:-:S04]  /*52c0*/  LEA R14, P0, R20, R10, 0x3 ;  /* 0x0000000a140e7211 */ /* 0x002fc800078018ff */
[----:B------:R-:W-:-:S06]  /*52d0*/  LEA.HI.X R15, R20, R11, R7, 0x3, P0 ;  /* 0x0000000b140f7211 */ /* 0x000fcc00000f1c07 */
[----:B------:R-:W2:Y:S01]  /*52e0*/  LDG.E.64 R14, desc[UR8][R14.64] ;  /* 0x000000080e0e7981 */ /* 0x000ea2000c1e1b00 */
[----:B------:R-:W-:Y:S01]  /*52f0*/  IADD3 R19, P0, PT, R20, 0x1, RZ ;  /* 0x0000000114137810 */ /* 0x000fe20007f1e0ff */
[----:B------:R-:W-:-:S04]  /*5300*/  IMAD.WIDE.U32 R12, R6, 0x8, RZ ;  /* 0x00000008060c7825 */ /* 0x000fc800078e00ff */
[----:B------:R-:W-:Y:S02]  /*5310*/  IMAD.X R8, RZ, RZ, R7, P0 ;  /* 0x000000ffff087224 */ /* 0x000fe400000e0607 */
[----:B------:R-:W-:Y:S02]  /*5320*/  IMAD.SHL.U32 R17, R19, 0x8, RZ ;  /* 0x0000000813117824 */ /* 0x000fe400078e00ff */
[----:B0-----:R-:W-:Y:S01]  /*5330*/  IMAD.SHL.U32 R21, R9, 0x8, RZ ;  /* 0x0000000809157824 */ /* 0x001fe200078e00ff */
[----:B------:R-:W-:Y:S02]  /*5340*/  SHF.L.U64.HI R8, R19, 0x3, R8 ;  /* 0x0000000313087819 */ /* 0x000fe40000010208 */
[----:B------:R-:W-:Y:S02]  /*5350*/  LOP3.LUT R17, R17, 0xfffffff8, RZ, 0xc0, !PT ;  /* 0xfffffff811117812 */ /* 0x000fe400078ec0ff */
[----:B------:R-:W-:Y:S02]  /*5360*/  LOP3.LUT R8, R8, 0x7, RZ, 0xc0, !PT ;  /* 0x0000000708087812 */ /* 0x000fe400078ec0ff */
[----:B------:R-:W-:-:S05]  /*5370*/  IADD3 R16, P0, PT, R17, R10, RZ ;  /* 0x0000000a11107210 */ /* 0x000fca0007f1e0ff */
[----:B------:R-:W-:Y:S01]  /*5380*/  IMAD.X R17, R8, 0x1, R11, P0 ;  /* 0x0000000108117824 */ /* 0x000fe200000e060b */
[----:B------:R-:W-:-:S05]  /*5390*/  IADD3 R8, PT, PT, R13, R21, RZ ;  /* 0x000000150d087210 */ /* 0x000fca0007ffe0ff */
[----:B------:R-:W3:Y:S01]  /*53a0*/  LDG.E.64 R16, desc[UR8][R16.64] ;  /* 0x0000000810107981 */ /* 0x000ee2000c1e1b00 */
[----:B--2---:R-:W-:-:S05]  /*53b0*/  IADD3 R24, P0, PT, R14, R12, RZ ;  /* 0x0000000c0e187210 */ /* 0x004fca0007f1e0ff */
[----:B------:R-:W-:-:S05]  /*53c0*/  IMAD.X R25, R15, 0x1, R8, P0 ;  /* 0x000000010f197824 */ /* 0x000fca00000e0608 */
[----:B------:R0:W2:Y:S01]  /*53d0*/  LDG.E R21, desc[UR8][R24.64] ;  /* 0x0000000818157981 */ /* 0x0000a2000c1e1900 */
[C---:B------:R-:W-:Y:S02]  /*53e0*/  IADD3 R18, P1, PT, R20.reuse, 0x3, RZ ;  /* 0x0000000314127810 */ /* 0x040fe40007f3e0ff */
[----:B------:R-:W-:Y:S02]  /*53f0*/  IADD3 R22, P2, PT, R20, 0x4, RZ ;  /* 0x0000000414167810 */ /* 0x000fe40007f5e0ff */
[----:B---3--:R-:W-:-:S05]  /*5400*/  IADD3 R14, P0, PT, R16, R12, RZ ;  /* 0x0000000c100e7210 */ /* 0x008fca0007f1e0ff */
[----:B------:R-:W-:Y:S01]  /*5410*/  IMAD.X R15, R17, 0x1, R8, P0 ;  /* 0x00000001110f7824 */ /* 0x000fe200000e0608 */
[----:B------:R-:W-:Y:S01]  /*5420*/  IADD3 R13, P0, PT, R20, 0x2, RZ ;  /* 0x00000002140d7810 */ /* 0x000fe20007f1e0ff */
[--C-:B------:R-:W-:Y:S02]  /*5430*/  IMAD.X R17, RZ, RZ, R7.reuse, P1 ;  /* 0x000000ffff117224 */ /* 0x100fe400008e0607 */
[C---:B0-----:R-:W-:Y:S02]  /*5440*/  IMAD.SHL.U32 R25, R18.reuse, 0x8, RZ ;  /* 0x0000000812197824 */ /* 0x041fe400078e00ff */
[----:B------:R-:W-:Y:S02]  /*5450*/  IMAD.X R28, RZ, RZ, R7, P0 ;  /* 0x000000ffff1c7224 */ /* 0x000fe400000e0607 */
[C---:B------:R-:W-:Y:S01]  /*5460*/  IMAD.SHL.U32 R27, R13.reuse, 0x8, RZ ;  /* 0x000000080d1b7824 */ /* 0x040fe200078e00ff */
[----:B------:R-:W-:Y:S01]  /*5470*/  SHF.L.U64.HI R16, R18, 0x3, R17 ;  /* 0x0000000312107819 */ /* 0x000fe20000010211 */
[----:B------:R-:W-:Y:S01]  /*5480*/  IMAD.SHL.U32 R17, R22, 0x8, RZ ;  /* 0x0000000816117824 */ /* 0x000fe200078e00ff */
[----:B------:R-:W-:-:S02]  /*5490*/  SHF.L.U64.HI R28, R13, 0x3, R28 ;  /* 0x000000030d1c7819 */ /* 0x000fc4000001021c */
[----:B------:R-:W-:Y:S02]  /*54a0*/  LOP3.LUT R27, R27, 0xfffffff8, RZ, 0xc0, !PT ;  /* 0xfffffff81b1b7812 */ /* 0x000fe400078ec0ff */
[----:B------:R-:W-:Y:S02]  /*54b0*/  LOP3.LUT R25, R25, 0xfffffff8, RZ, 0xc0, !PT ;  /* 0xfffffff819197812 */ /* 0x000fe400078ec0ff */
[----:B------:R-:W-:Y:S02]  /*54c0*/  IADD3.X R23, PT, PT, RZ, R7, RZ, P2, !PT ;  /* 0x00000007ff177210 */ /* 0x000fe400017fe4ff */
[----:B------:R-:W-:Y:S02]  /*54d0*/  LOP3.LUT R17, R17, 0xfffffff8, RZ, 0xc0, !PT ;  /* 0xfffffff811117812 */ /* 0x000fe400078ec0ff */
[----:B------:R-:W-:Y:S02]  /*54e0*/  LOP3.LUT R28, R28, 0x7, RZ, 0xc0, !PT ;  /* 0x000000071c1c7812 */ /* 0x000fe400078ec0ff */
[----:B------:R-:W-:-:S02]  /*54f0*/  IADD3 R24, P1, PT, R25, R10, RZ ;  /* 0x0000000a19187210 */ /* 0x000fc40007f3e0ff */
[----:B------:R-:W-:-:S04]  /*5500*/  SHF.L.U64.HI R23, R22, 0x3, R23 ;  /* 0x0000000316177819 */ /* 0x000fc80000010217 */
[----:B------:R-:W-:Y:S01]  /*5510*/  LOP3.LUT R23, R23, 0x7, RZ, 0xc0, !PT ;  /* 0x0000000717177812 */ /* 0x000fe200078ec0ff */
[----:B--2---:R-:W-:Y:S02]  /*5520*/  IMAD.IADD R21, R21, 0x1, R26 ;  /* 0x0000000115157824 */ /* 0x004fe400078e021a */
[----:B------:R0:W2:Y:S02]  /*5530*/  LDG.E R26, desc[UR8][R14.64] ;  /* 0x000000080e1a7981 */ /* 0x0000a4000c1e1900 */
[----:B0-----:R-:W-:Y:S02]  /*5540*/  LOP3.LUT R15, R16, 0x7, RZ, 0xc0, !PT ;  /* 0x00000007100f7812 */ /* 0x001fe400078ec0ff */
[-C--:B------:R-:W-:Y:S02]  /*5550*/  IADD3 R16, P0, PT, R27, R10.reuse, RZ ;  /* 0x0000000a1b107210 */ /* 0x080fe40007f1e0ff */
[----:B------:R-:W-:Y:S01]  /*5560*/  IADD3 R14, P2, PT, R17, R10, RZ ;  /* 0x0000000a110e7210 */ /* 0x000fe20007f5e0ff */
[----:B------:R-:W-:-:S02]  /*5570*/  IMAD.X R25, R15, 0x1, R11, P1 ;  /* 0x000000010f197824 */ /* 0x000fc400008e060b */
[--C-:B------:R-:W-:Y:S02]  /*5580*/  IMAD.X R17, R28, 0x1, R11.reuse, P0 ;  /* 0x000000011c117824 */ /* 0x100fe400000e060b */
[----:B------:R-:W-:Y:S02]  /*5590*/  IMAD.X R15, R23, 0x1, R11, P2 ;  /* 0x00000001170f7824 */ /* 0x000fe400010e060b */
[----:B------:R-:W3:Y:S04]  /*55a0*/  LDG.E.64 R24, desc[UR8][R24.64] ;  /* 0x0000000818187981 */ /* 0x000ee8000c1e1b00 */
[----:B------:R-:W4:Y:S04]  /*55b0*/  LDG.E.64 R16, desc[UR8][R16.64] ;  /* 0x0000000810107981 */ /* 0x000f28000c1e1b00 */
[----:B------:R-:W5:Y:S01]  /*55c0*/  LDG.E.64 R14, desc[UR8][R14.64] ;  /* 0x000000080e0e7981 */ /* 0x000f62000c1e1b00 */
[----:B------:R-:W-:-:S02]  /*55d0*/  IMAD.SHL.U32 R28, R13, 0x4, RZ ;  /* 0x000000040d1c7824 */ /* 0x000fc400078e00ff */
[----:B------:R-:W-:-:S03]  /*55e0*/  IMAD.SHL.U32 R19, R19, 0x4, RZ ;  /* 0x0000000413137824 */ /* 0x000fc600078e00ff */
[----:B------:R-:W-:Y:S02]  /*55f0*/  LOP3.LUT R28, R28, 0xfffffffc, RZ, 0xc0, !PT ;  /* 0xfffffffc1c1c7812 */ /* 0x000fe400078ec0ff */
[----:B------:R-:W-:-:S03]  /*5600*/  LOP3.LUT R13, R19, 0xfffffffc, RZ, 0xc0, !PT ;  /* 0xfffffffc130d7812 */ /* 0x000fc600078ec0ff */
[C---:B------:R-:W-:Y:S01]  /*5610*/  IMAD.IADD R23, R1.reuse, 0x1, R28 ;  /* 0x0000000101177824 */ /* 0x040fe200078e021c */
[----:B------:R-:W-:-:S05]  /*5620*/  IADD3 R13, PT, PT, R1, R13, RZ ;  /* 0x0000000d010d7210 */ /* 0x000fca0007ffe0ff */
[----:B------:R0:W-:Y:S01]  /*5630*/  STL [R13], R21 ;  /* 0x000000150d007387 */ /* 0x0001e20000100800 */
[-C--:B---3--:R-:W-:Y:S02]  /*5640*/  IADD3 R24, P1, PT, R24, R12.reuse, RZ ;  /* 0x0000000c18187210 */ /* 0x088fe40007f3e0ff */
[----:B----4-:R-:W-:-:S03]  /*5650*/  IADD3 R16, P0, PT, R16, R12, RZ ;  /* 0x0000000c10107210 */ /* 0x010fc60007f1e0ff */
[--C-:B------:R-:W-:Y:S01]  /*5660*/  IMAD.X R25, R25, 0x1, R8.reuse, P1 ;  /* 0x0000000119197824 */ /* 0x100fe200008e0608 */
[----:B------:R-:W-:Y:S01]  /*5670*/  IADD3 R19, P1, PT, R20, 0x5, RZ ;  /* 0x0000000514137810 */ /* 0x000fe20007f3e0ff */
[----:B------:R-:W-:Y:S01]  /*5680*/  IMAD.X R17, R17, 0x1, R8, P0 ;  /* 0x0000000111117824 */ /* 0x000fe200000e0608 */
[----:B-----5:R-:W-:-:S03]  /*5690*/  IADD3 R28, P0, PT, R14, R12, RZ ;  /* 0x0000000c0e1c7210 */ /* 0x020fc60007f1e0ff */
[----:B------:R-:W-:Y:S01]  /*56a0*/  IMAD.X R14, RZ, RZ, R7, P1 ;  /* 0x000000ffff0e7224 */ /* 0x000fe200008e0607 */
[----:B------:R-:W3:Y:S01]  /*56b0*/  LDG.E R24, desc[UR8][R24.64] ;  /* 0x0000000818187981 */ /* 0x000ee2000c1e1900 */
[----:B------:R-:W-:Y:S01]  /*56c0*/  IMAD.X R29, R15, 0x1, R8, P0 ;  /* 0x000000010f1d7824 */ /* 0x000fe200000e0608 */
[C---:B------:R-:W-:Y:S02]  /*56d0*/  SHF.L.U32 R15, R19.reuse, 0x3, RZ ;  /* 0x00000003130f7819 */ /* 0x040fe400000006ff */
[----:B0-----:R-:W-:Y:S02]  /*56e0*/  SHF.L.U64.HI R13, R19, 0x3, R14 ;  /* 0x00000003130d7819 */ /* 0x001fe4000001020e */
[----:B------:R-:W-:Y:S02]  /*56f0*/  LOP3.LUT R15, R15, 0xfffffff8, RZ, 0xc0, !PT ;  /* 0xfffffff80f0f7812 */ /* 0x000fe400078ec0ff */
[----:B------:R-:W-:Y:S02]  /*5700*/  LOP3.LUT R13, R13, 0x7, RZ, 0xc0, !PT ;  /* 0x000000070d0d7812 */ /* 0x000fe400078ec0ff */
[----:B------:R-:W-:-:S05]  /*5710*/  IADD3 R14, P0, PT, R15, R10, RZ ;  /* 0x0000000a0f0e7210 */ /* 0x000fca0007f1e0ff */
[----:B------:R-:W-:Y:S02]  /*5720*/  IMAD.X R15, R13, 0x1, R11, P0 ;  /* 0x000000010d0f7824 */ /* 0x000fe400000e060b */
[----:B--2---:R-:W-:Y:S01]  /*5730*/  IMAD.IADD R26, R21, 0x1, R26 ;  /* 0x00000001151a7824 */ /* 0x004fe200078e021a */
[----:B------:R0:W2:Y:S04]  /*5740*/  LDG.E R13, desc[UR8][R28.64] ;  /* 0x000000081c0d7981 */ /* 0x0000a8000c1e1900 */
[----:B------:R-:W4:Y:S01]  /*5750*/  LDG.E.64 R14, desc[UR8][R14.64] ;  /* 0x000000080e0e7981 */ /* 0x000f22000c1e1b00 */
[----:B------:R-:W-:-:S05]  /*5760*/  IADD3 R21, P1, PT, R20, 0x6, RZ ;  /* 0x0000000614157810 */ /* 0x000fca0007f3e0ff */
[----:B0-----:R-:W-:Y:S02]  /*5770*/  IMAD.X R28, RZ, RZ, R7, P1 ;  /* 0x000000ffff1c7224 */ /* 0x001fe400008e0607 */
[C---:B------:R-:W-:Y:S01]  /*5780*/  IMAD.SHL.U32 R27, R21.reuse, 0x8, RZ ;  /* 0x00000008151b7824 */ /* 0x040fe200078e00ff */
[----:B------:R0:W-:Y:S02]  /*5790*/  STL [R23], R26 ;  /* 0x0000001a17007387 */ /* 0x0001e40000100800 */
[----:B------:R-:W-:Y:S02]  /*57a0*/  SHF.L.U64.HI R28, R21, 0x3, R28 ;  /* 0x00000003151c7819 */ /* 0x000fe4000001021c */
[----:B------:R-:W-:Y:S02]  /*57b0*/  LOP3.LUT R27, R27, 0xfffffff8, RZ, 0xc0, !PT ;  /* 0xfffffff81b1b7812 */ /* 0x000fe400078ec0ff */
[----:B------:R-:W-:Y:S01]  /*57c0*/  LOP3.LUT R28, R28, 0x7, RZ, 0xc0, !PT ;  /* 0x000000071c1c7812 */ /* 0x000fe200078ec0ff */
[----:B0-----:R0:W5:Y:S01]  /*57d0*/  LDG.E R23, desc[UR8][R16.64] ;  /* 0x0000000810177981 */ /* 0x001162000c1e1900 */
[----:B----4-:R-:W-:-:S05]  /*57e0*/  IADD3 R14, P0, PT, R14, R12, RZ ;  /* 0x0000000c0e0e7210 */ /* 0x010fca0007f1e0ff */
[----:B------:R-:W-:Y:S01]  /*57f0*/  IMAD.X R15, R15, 0x1, R8, P0 ;  /* 0x000000010f0f7824 */ /* 0x000fe200000e0608 */
[----:B0-----:R-:W-:-:S04]  /*5800*/  IADD3 R16, P0, PT, R27, R10, RZ ;  /* 0x0000000a1b107210 */ /* 0x001fc80007f1e0ff */
[----:B------:R-:W4:Y:S01]  /*5810*/  LDG.E R14, desc[UR8][R14.64] ;  /* 0x000000080e0e7981 */ /* 0x000f22000c1e1900 */
[----:B------:R-:W-:-:S06]  /*5820*/  IMAD.X R17, R28, 0x1, R11, P0 ;  /* 0x000000011c117824 */ /* 0x000fcc00000e060b */
[----:B------:R-:W3:Y:S02]  /*5830*/  LDG.E.64 R16, desc[UR8][R16.64] ;  /* 0x0000000810107981 */ /* 0x000ee4000c1e1b00 */
[----:B---3--:R-:W-:-:S05]  /*5840*/  IADD3 R28, P0, PT, R16, R12, RZ ;  /* 0x0000000c101c7210 */ /* 0x008fca0007f1e0ff */
[----:B------:R-:W-:Y:S01]  /*5850*/  IMAD.X R29, R17, 0x1, R8, P0 ;  /* 0x00000001111d7824 */ /* 0x000fe200000e0608 */
[----:B------:R-:W-:-:S04]  /*5860*/  IADD3 R25, P0, PT, R20, 0x7, RZ ;  /* 0x0000000714197810 */ /* 0x000fc80007f1e0ff */
[----:B------:R-:W-:Y:S01]  /*5870*/  IADD3.X R27, PT, PT, RZ, R7, RZ, P0, !PT ;  /* 0x00000007ff1b7210 */ /* 0x000fe200007fe4ff */
[C---:B------:R-:W-:Y:S01]  /*5880*/  IMAD.SHL.U32 R7, R25.reuse, 0x8, RZ ;  /* 0x0000000819077824 */ /* 0x040fe200078e00ff */
[----:B------:R-:W3:Y:S02]  /*5890*/  LDG.E R28, desc[UR8][R28.64] ;  /* 0x000000081c1c7981 */ /* 0x000ee4000c1e1900 */
[----:B------:R-:W-:Y:S02]  /*58a0*/  SHF.L.U64.HI R27, R25, 0x3, R27 ;  /* 0x00000003191b7819 */ /* 0x000fe4000001021b */
[----:B------:R-:W-:Y:S02]  /*58b0*/  LOP3.LUT R7, R7, 0xfffffff8, RZ, 0xc0, !PT ;  /* 0xfffffff807077812 */ /* 0x000fe400078ec0ff */
[----:B------:R-:W-:Y:S02]  /*58c0*/  LOP3.LUT R16, R27, 0x7, RZ, 0xc0, !PT ;  /* 0x000000071b107812 */ /* 0x000fe400078ec0ff */
[----:B------:R-:W-:-:S05]  /*58d0*/  IADD3 R10, P0, PT, R7, R10, RZ ;  /* 0x0000000a070a7210 */ /* 0x000fca0007f1e0ff */
[----:B------:R-:W-:-:S06]  /*58e0*/  IMAD.X R11, R16, 0x1, R11, P0 ;  /* 0x00000001100b7824 */ /* 0x000fcc00000e060b */
[----:B------:R-:W2:Y:S01]  /*58f0*/  LDG.E.64 R10, desc[UR8][R10.64] ;  /* 0x000000080a0a7981 */ /* 0x000ea2000c1e1b00 */
[----:B-----5:R-:W-:Y:S02]  /*5900*/  IMAD.IADD R23, R26, 0x1, R23 ;  /* 0x000000011a177824 */ /* 0x020fe400078e0217 */
[----:B------:R-:W-:-:S03]  /*5910*/  IMAD.SHL.U32 R22, R22, 0x4, RZ ;  /* 0x0000000416167824 */ /* 0x000fc600078e00ff */
[----:B------:R-:W-:Y:S02]  /*5920*/  IADD3 R24, PT, PT, R23, R24, RZ ;  /* 0x0000001817187210 */ /* 0x000fe40007ffe0ff */
[----:B--2---:R-:W-:-:S05]  /*5930*/  IADD3 R16, P0, PT, R10, R12, RZ ;  /* 0x0000000c0a107210 */ /* 0x004fca0007f1e0ff */
[----:B------:R-:W-:-:S06]  /*5940*/  IMAD.X R17, R11, 0x1, R8, P0 ;  /* 0x000000010b117824 */ /* 0x000fcc00000e0608 */
[----:B------:R0:W2:Y:S01]  /*5950*/  LDG.E R17, desc[UR8][R16.64] ;  /* 0x0000000810117981 */ /* 0x0000a2000c1e1900 */
[----:B------:R-:W-:-:S05]  /*5960*/  IMAD.SHL.U32 R8, R18, 0x4, RZ ;  /* 0x0000000412087824 */ /* 0x000fca00078e00ff */
[----:B------:R-:W-:Y:S01]  /*5970*/  LOP3.LUT R8, R8, 0xfffffffc, RZ, 0xc0, !PT ;  /* 0xfffffffc08087812 */ /* 0x000fe200078ec0ff */
[----:B------:R-:W-:-:S04]  /*5980*/  VIADD R20, R20, 0x8 ;  /* 0x0000000814147836 */ /* 0x000fc80000000000 */
[----:B------:R-:W-:Y:S02]  /*5990*/  IMAD.IADD R18, R1, 0x1, R8 ;  /* 0x0000000101127824 */ /* 0x000fe400078e0208 */
[----:B------:R-:W-:Y:S02]  /*59a0*/  IMAD.SHL.U32 R8, R19, 0x4, RZ ;  /* 0x0000000413087824 */ /* 0x000fe400078e00ff */
[----:B------:R-:W-:Y:S02]  /*59b0*/  IMAD.SHL.U32 R12, R21, 0x4, RZ ;  /* 0x00000004150c7824 */ /* 0x000fe400078e00ff */
[----:B------:R-:W-:Y:S01]  /*59c0*/  IMAD.IADD R13, R24, 0x1, R13 ;  /* 0x00000001180d7824 */ /* 0x000fe200078e020d */
[----:B------:R-:W-:Y:S01]  /*59d0*/  LOP3.LUT R8, R8, 0xfffffffc, RZ, 0xc0, !PT ;  /* 0xfffffffc08087812 */ /* 0x000fe200078ec0ff */
[----:B------:R-:W-:Y:S01]  /*59e0*/  IMAD.SHL.U32 R10, R25, 0x4, RZ ;  /* 0x00000004190a7824 */ /* 0x000fe200078e00ff */
[----:B0-----:R-:W-:Y:S01]  /*59f0*/  LOP3.LUT R16, R22, 0xfffffffc, RZ, 0xc0, !PT ;  /* 0xfffffffc16107812 */ /* 0x001fe200078ec0ff */
[----:B----4-:R-:W-:Y:S01]  /*5a00*/  IMAD.IADD R11, R13, 0x1, R14 ;  /* 0x000000010d0b7824 */ /* 0x010fe200078e020e */
[----:B------:R-:W-:-:S02]  /*5a10*/  SHF.L.U32 R7, R20, 0x2, RZ ;  /* 0x0000000214077819 */ /* 0x000fc400000006ff */
[----:B------:R-:W-:Y:S01]  /*5a20*/  LOP3.LUT R12, R12, 0xfffffffc, RZ, 0xc0, !PT ;  /* 0xfffffffc0c0c7812 */ /* 0x000fe200078ec0ff */
[C---:B------:R-:W-:Y:S01]  /*5a30*/  IMAD.IADD R14, R1.reuse, 0x1, R8 ;  /* 0x00000001010e7824 */ /* 0x040fe200078e0208 */
[----:B------:R-:W-:Y:S01]  /*5a40*/  LOP3.LUT R10, R10, 0xfffffffc, RZ, 0xc0, !PT ;  /* 0xfffffffc0a0a7812 */ /* 0x000fe200078ec0ff */
[----:B------:R-:W-:Y:S01]  /*5a50*/  IMAD.IADD R19, R1, 0x1, R16 ;  /* 0x0000000101137824 */ /* 0x000fe200078e0210 */
[----:B------:R-:W-:Y:S01]  /*5a60*/  LOP3.LUT R8, R7, 0xfffffffc, RZ, 0xc0, !PT ;  /* 0xfffffffc07087812 */ /* 0x000fe200078ec0ff */
[----:B---3--:R-:W-:Y:S02]  /*5a70*/  IMAD.IADD R28, R11, 0x1, R28 ;  /* 0x000000010b1c7824 */ /* 0x008fe400078e021c */
[C---:B------:R-:W-:Y:S01]  /*5a80*/  IMAD.IADD R12, R1.reuse, 0x1, R12 ;  /* 0x00000001010c7824 */ /* 0x040fe200078e020c */
[----:B------:R1:W-:Y:S01]  /*5a90*/  STL [R18], R23 ;  /* 0x0000001712007387 */ /* 0x0003e20000100800 */
[C---:B------:R-:W-:Y:S01]  /*5aa0*/  IMAD.IADD R15, R1.reuse, 0x1, R10 ;  /* 0x00000001010f7824 */ /* 0x040fe200078e020a */
[----:B------:R-:W-:-:S02]  /*5ab0*/  IADD3 R8, PT, PT, R1, R8, RZ ;  /* 0x0000000801087210 */ /* 0x000fc40007ffe0ff */
[----:B------:R1:W-:Y:S04]  /*5ac0*/  STL [R19], R24 ;  /* 0x0000001813007387 */ /* 0x0003e80000100800 */
[----:B------:R1:W-:Y:S04]  /*5ad0*/  STL [R14], R13 ;  /* 0x0000000d0e007387 */ /* 0x0003e80000100800 */
[----:B------:R1:W-:Y:S04]  /*5ae0*/  STL [R12], R11 ;  /* 0x0000000b0c007387 */ /* 0x0003e80000100800 */
[----:B------:R1:W-:Y:S01]  /*5af0*/  STL [R15], R28 ;  /* 0x0000001c0f007387 */ /* 0x0003e20000100800 */
[----:B------:R-:W-:-:S02]  /*5b00*/  IMAD.MOV.U32 R7, RZ, RZ, RZ ;  /* 0x000000ffff077224 */ /* 0x000fc400078e00ff */
[----:B--2---:R-:W-:-:S05]  /*5b10*/  IMAD.IADD R17, R28, 0x1, R17 ;  /* 0x000000011c117824 */ /* 0x004fca00078e0211 */
[----:B------:R1:W-:Y:S02]  /*5b20*/  STL [R8], R17 ;  /* 0x0000001108007387 */ /* 0x0003e40000100800 */
.L_x_15:
[----:B------:R-:W-:Y:S05]  /*5b30*/  BRA.U !UP0, `(.L_x_14) ;  /* 0x00000005088c7547 */ /* 0x000fea000b800000 */
[----:B------:R-:W-:Y:S02]  /*5b40*/  UISETP.GE.U32.AND UP1, UPT, UR4, 0x4, UPT ;  /* 0x000000040400788c */ /* 0x000fe4000bf26070 */
[----:B------:R-:W-:Y:S02]  /*5b50*/  ULOP3.LUT UR5, UR10, 0x3, URZ, 0xc0, !UPT ;  /* 0x000000030a057892 */ /* 0x000fe4000f8ec0ff */
[----:B------:R-:W-:Y:S02]  /*5b60*/  UISETP.GE.U32.AND.EX UP1, UPT, URZ, URZ, UPT, UP1 ;  /* 0x000000ffff00728c */ /* 0x000fe4000bf26110 */
[----:B------:R-:W-:Y:S01]  /*5b70*/  UISETP.NE.U32.AND UP0, UPT, UR5, URZ, UPT ;  /* 0x000000ff0500728c */ /* 0x000fe2000bf05070 */
[----:B------:R-:W-:-:S03]  /*5b80*/  UMOV UR4, URZ ;  /* 0x000000ff00047c82 */ /* 0x000fc60008000000 */
[----:B------:R-:W-:-:S03]  /*5b90*/  UISETP.NE.AND.EX UP0, UPT, UR4, URZ, UPT, UP0 ;  /* 0x000000ff0400728c */ /* 0x000fc6000bf05300 */
[----:B------:R-:W-:Y:S08]  /*5ba0*/  BRA.U !UP1, `(.L_x_16) ;  /* 0x0000000509147547 */ /* 0x000ff0000b800000 */
[----:B-1----:R-:W1:Y:S01]  /*5bb0*/  LDC.64 R10, c[0x0][0x388] ;  /* 0x0000e200ff0a7b82 */ /* 0x002e620000000a00 */
[C---:B------:R-:W-:Y:S02]  /*5bc0*/  IADD3 R18, P0, PT, R20.reuse, 0x1, RZ ;  /* 0x0000000114127810 */ /* 0x040fe40007f1e0ff */
[C---:B------:R-:W-:Y:S02]  /*5bd0*/  IADD3 R19, P1, PT, R20.reuse, 0x2, RZ ;  /* 0x0000000214137810 */ /* 0x040fe40007f3e0ff */
[----:B------:R-:W-:Y:S01]  /*5be0*/  IADD3 R8, P2, PT, R20, 0x3, RZ ;  /* 0x0000000314087810 */ /* 0x000fe20007f5e0ff */
[--C-:B------:R-:W-:Y:S02]  /*5bf0*/  IMAD.X R13, RZ, RZ, R7.reuse, P0 ;  /* 0x000000ffff0d7224 */ /* 0x100fe400000e0607 */
[C---:B------:R-:W-:Y:S01]  /*5c00*/  IMAD.SHL.U32 R16, R18.reuse, 0x8, RZ ;  /* 0x0000000812107824 */ /* 0x040fe200078e00ff */
[----:B------:R-:W-:Y:S01]  /*5c10*/  IADD3.X R25, PT, PT, RZ, R7, RZ, P2, !PT ;  /* 0x00000007ff197210 */ /* 0x000fe200017fe4ff */
[----:B------:R-:W-:Y:S01]  /*5c20*/  IMAD.X R22, RZ, RZ, R7, P1 ;  /* 0x000000ffff167224 */ /* 0x000fe200008e0607 */
[----:B------:R-:W-:Y:S01]  /*5c30*/  SHF.L.U64.HI R15, R18, 0x3, R13 ;  /* 0x00000003120f7819 */ /* 0x000fe2000001020d */
[C---:B------:R-:W-:Y:S01]  /*5c40*/  IMAD.SHL.U32 R23, R19.reuse, 0x8, RZ ;  /* 0x0000000813177824 */ /* 0x040fe200078e00ff */
[----:B------:R-:W-:Y:S01]  /*5c50*/  LOP3.LUT R17, R16, 0xfffffff8, RZ, 0xc0, !PT ;  /* 0xfffffff810117812 */ /* 0x000fe200078ec0ff */
[----:B------:R-:W-:Y:S01]  /*5c60*/  IMAD.SHL.U32 R14, R8, 0x8, RZ ;  /* 0x00000008080e7824 */ /* 0x000fe200078e00ff */
[----:B------:R-:W-:-:S02]  /*5c70*/  SHF.L.U64.HI R21, R19, 0x3, R22 ;  /* 0x0000000313157819 */ /* 0x000fc40000010216 */
[----:B------:R-:W-:Y:S02]  /*5c80*/  LOP3.LUT R23, R23, 0xfffffff8, RZ, 0xc0, !PT ;  /* 0xfffffff817177812 */ /* 0x000fe400078ec0ff */
[----:B------:R-:W-:Y:S02]  /*5c90*/  LOP3.LUT R22, R15, 0x7, RZ, 0xc0, !PT ;  /* 0x000000070f167812 */ /* 0x000fe400078ec0ff */
[----:B-1----:R-:W-:-:S04]  /*5ca0*/  LEA R12, P0, R20, R10, 0x3 ;  /* 0x0000000a140c7211 */ /* 0x002fc800078018ff */
[----:B------:R-:W-:Y:S02]  /*5cb0*/  LEA.HI.X R13, R20, R11, R7, 0x3, P0 ;  /* 0x0000000b140d7211 */ /* 0x000fe400000f1c07 */
[-C--:B------:R-:W-:Y:S02]  /*5cc0*/  IADD3 R16, P0, PT, R17, R10.reuse, RZ ;  /* 0x0000000a11107210 */ /* 0x080fe40007f1e0ff */
[----:B------:R-:W-:Y:S02]  /*5cd0*/  LOP3.LUT R15, R14, 0xfffffff8, RZ, 0xc0, !PT ;  /* 0xfffffff80e0f7812 */ /* 0x000fe400078ec0ff */
[----:B------:R-:W-:Y:S01]  /*5ce0*/  LOP3.LUT R24, R21, 0x7, RZ, 0xc0, !PT ;  /* 0x0000000715187812 */ /* 0x000fe200078ec0ff */
[----:B------:R-:W2:Y:S01]  /*5cf0*/  LDG.E.64 R12, desc[UR8][R12.64] ;  /* 0x000000080c0c7981 */ /* 0x000ea2000c1e1b00 */
[----:B------:R-:W-:Y:S01]  /*5d00*/  IADD3 R14, P1, PT, R23, R10, RZ ;  /* 0x0000000a170e7210 */ /* 0x000fe20007f3e0ff */
[----:B------:R-:W-:Y:S01]  /*5d10*/  IMAD.X R17, R22, 0x1, R11, P0 ;  /* 0x0000000116117824 */ /* 0x000fe200000e060b */
[----:B------:R-:W-:-:S02]  /*5d20*/  SHF.L.U64.HI R7, R8, 0x3, R25 ;  /* 0x0000000308077819 */ /* 0x000fc40000010219 */
[----:B------:R-:W-:Y:S01]  /*5d30*/  IADD3 R10, P0, PT, R15, R10, RZ ;  /* 0x0000000a0f0a7210 */ /* 0x000fe20007f1e0ff */
[--C-:B------:R-:W-:Y:S01]  /*5d40*/  IMAD.X R15, R24, 0x1, R11.reuse, P1 ;  /* 0x00000001180f7824 */ /* 0x100fe200008e060b */
[----:B------:R-:W-:Y:S01]  /*5d50*/  LOP3.LUT R22, R7, 0x7, RZ, 0xc0, !PT ;  /* 0x0000000707167812 */ /* 0x000fe200078ec0ff */
[----:B------:R-:W3:Y:S04]  /*5d60*/  LDG.E.64 R16, desc[UR8][R16.64] ;  /* 0x0000000810107981 */ /* 0x000ee8000c1e1b00 */
[----:B------:R-:W-:Y:S01]  /*5d70*/  IMAD.X R11, R22, 0x1, R11, P0 ;  /* 0x00000001160b7824 */ /* 0x000fe200000e060b */
[----:B------:R-:W4:Y:S05]  /*5d80*/  LDG.E.64 R14, desc[UR8][R14.64] ;  /* 0x000000080e0e7981 */ /* 0x000f2a000c1e1b00 */
[----:B------:R-:W5:Y:S01]  /*5d90*/  LDG.E.64 R10, desc[UR8][R10.64] ;  /* 0x000000080a0a7981 */ /* 0x000f62000c1e1b00 */
[C---:B------:R-:W-:Y:S01]  /*5da0*/  IMAD.SHL.U32 R25, R6.reuse, 0x8, RZ ;  /* 0x0000000806197824 */ /* 0x040fe200078e00ff */
[----:B0-----:R-:W-:-:S02]  /*5db0*/  SHF.L.U64.HI R7, R6, 0x3, R9 ;  /* 0x0000000306077819 */ /* 0x001fc40000010209 */
[----:B------:R-:W-:-:S05]  /*5dc0*/  LEA R24, R20, R1, 0x2 ;  /* 0x0000000114187211 */ /* 0x000fca00078e10ff */
[----:B------:R-:W5:Y:S01]  /*5dd0*/  LDL R21, [R24] ;  /* 0x0000000018157983 */ /* 0x000f620000100800 */
[----:B--2---:R-:W-:-:S05]  /*5de0*/  IADD3 R12, P0, PT, R12, R25, RZ ;  /* 0x000000190c0c7210 */ /* 0x004fca0007f1e0ff */
[----:B------:R-:W-:Y:S01]  /*5df0*/  IMAD.X R13, R13, 0x1, R7, P0 ;  /* 0x000000010d0d7824 */ /* 0x000fe200000e0607 */
[----:B---3--:R-:W-:-:S04]  /*5e00*/  IADD3 R22, P0, PT, R16, R25, RZ ;  /* 0x0000001910167210 */ /* 0x008fc80007f1e0ff */
[----:B------:R-:W2:Y:S01]  /*5e10*/  LDG.E R12, desc[UR8][R12.64] ;  /* 0x000000080c0c7981 */ /* 0x000ea2000c1e1900 */
[----:B----4-:R-:W-:Y:S01]  /*5e20*/  IADD3 R16, P1, PT, R14, R25, RZ ;  /* 0x000000190e107210 */ /* 0x010fe20007f3e0ff */
[----:B------:R-:W-:-:S04]  /*5e30*/  IMAD.X R23, R17, 0x1, R7, P0 ;  /* 0x0000000111177824 */ /* 0x000fc800000e0607 */
[--C-:B------:R-:W-:Y:S01]  /*5e40*/  IMAD.X R17, R15, 0x1, R7.reuse, P1 ;  /* 0x000000010f117824 */ /* 0x100fe200008e0607 */
[----:B-----5:R-:W-:Y:S01]  /*5e50*/  IADD3 R14, P0, PT, R10, R25, RZ ;  /* 0x000000190a0e7210 */ /* 0x020fe20007f1e0ff */
[----:B------:R-:W3:Y:S04]  /*5e60*/  LDG.E R22, desc[UR8][R22.64] ;  /* 0x0000000816167981 */ /* 0x000ee8000c1e1900 */
[----:B------:R-:W-:Y:S01]  /*5e70*/  IMAD.X R15, R11, 0x1, R7, P0 ;  /* 0x000000010b0f7824 */ /* 0x000fe200000e0607 */
[----:B------:R0:W4:Y:S04]  /*5e80*/  LDG.E R17, desc[UR8][R16.64] ;  /* 0x0000000810117981 */ /* 0x000128000c1e1900 */
[----:B------:R-:W5:Y:S01]  /*5e90*/  LDG.E R14, desc[UR8][R14.64] ;  /* 0x000000080e0e7981 */ /* 0x000f62000c1e1900 */
[----:B------:R-:W-:Y:S01]  /*5ea0*/  IMAD.SHL.U32 R18, R18, 0x4, RZ ;  /* 0x0000000412127824 */ /* 0x000fe200078e00ff */
[----:B------:R-:W-:Y:S01]  /*5eb0*/  IADD3 R20, PT, PT, R20, 0x4, RZ ;  /* 0x0000000414147810 */ /* 0x000fe20007ffe0ff */
[----:B------:R-:W-:-:S04]  /*5ec0*/  IMAD.SHL.U32 R10, R19, 0x4, RZ ;  /* 0x00000004130a7824 */ /* 0x000fc800078e00ff */
[----:B------:R-:W-:Y:S01]  /*5ed0*/  IMAD.SHL.U32 R7, R20, 0x4, RZ ;  /* 0x0000000414077824 */ /* 0x000fe200078e00ff */
[----:B------:R-:W-:-:S05]  /*5ee0*/  LOP3.LUT R10, R10, 0xfffffffc, RZ, 0xc0, !PT ;  /* 0xfffffffc0a0a7812 */ /* 0x000fca00078ec0ff */
[----:B------:R-:W-:Y:S02]  /*5ef0*/  IMAD.IADD R11, R1, 0x1, R10 ;  /* 0x00000001010b7824 */ /* 0x000fe400078e020a */
[----:B--2---:R-:W-:Y:S02]  /*5f00*/  IMAD.IADD R21, R21, 0x1, R12 ;  /* 0x0000000115157824 */ /* 0x004fe400078e020c */
[----:B------:R-:W-:Y:S01]  /*5f10*/  IMAD.SHL.U32 R12, R8, 0x4, RZ ;  /* 0x00000004080c7824 */ /* 0x000fe200078e00ff */
[----:B------:R-:W-:-:S04]  /*5f20*/  LOP3.LUT R8, R18, 0xfffffffc, RZ, 0xc0, !PT ;  /* 0xfffffffc12087812 */ /* 0x000fc800078ec0ff */
[----:B------:R-:W-:Y:S01]  /*5f30*/  LOP3.LUT R12, R12, 0xfffffffc, RZ, 0xc0, !PT ;  /* 0xfffffffc0c0c7812 */ /* 0x000fe200078ec0ff */
[----:B0-----:R-:W-:Y:S02]  /*5f40*/  IMAD.IADD R16, R1, 0x1, R8 ;  /* 0x0000000101107824 */ /* 0x001fe400078e0208 */
[----:B---3--:R-:W-:Y:S01]  /*5f50*/  IMAD.IADD R22, R21, 0x1, R22 ;  /* 0x0000000115167824 */ /* 0x008fe200078e0216 */
[----:B------:R-:W-:-:S03]  /*5f60*/  LOP3.LUT R8, R7, 0xfffffffc, RZ, 0xc0, !PT ;  /* 0xfffffffc07087812 */ /* 0x000fc600078ec0ff */
[----:B----4-:R-:W-:Y:S01]  /*5f70*/  IMAD.IADD R17, R22, 0x1, R17 ;  /* 0x0000000116117824 */ /* 0x010fe200078e0211 */
[C---:B------:R-:W-:Y:S01]  /*5f80*/  IADD3 R12, PT, PT, R1.reuse, R12, RZ ;  /* 0x0000000c010c7210 */ /* 0x040fe20007ffe0ff */
[----:B------:R-:W-:Y:S02]  /*5f90*/  IMAD.IADD R13, R1, 0x1, R8 ;  /* 0x00000001010d7824 */ /* 0x000fe400078e0208 */
[----:B-----5:R-:W-:Y:S01]  /*5fa0*/  IMAD.IADD R14, R17, 0x1, R14 ;  /* 0x00000001110e7824 */ /* 0x020fe200078e020e */
[----:B------:R2:W-:Y:S04]  /*5fb0*/  STL [R16], R21 ;  /* 0x0000001510007387 */ /* 0x0005e80000100800 */
[----:B------:R2:W-:Y:S04]  /*5fc0*/  STL [R11], R22 ;  /* 0x000000160b007387 */ /* 0x0005e80000100800 */
[----:B------:R2:W-:Y:S04]  /*5fd0*/  STL [R12], R17 ;  /* 0x000000110c007387 */ /* 0x0005e80000100800 */
[----:B------:R2:W-:Y:S01]  /*5fe0*/  STL [R13], R14 ;  /* 0x0000000e0d007387 */ /* 0x0005e20000100800 */
[----:B------:R-:W-:-:S07]  /*5ff0*/  IMAD.MOV.U32 R7, RZ, RZ, RZ ;  /* 0x000000ffff077224 */ /* 0x000fce00078e00ff */
.L_x_16:
[----:B------:R-:W-:Y:S05]  /*6000*/  BRA.U !UP0, `(.L_x_14) ;  /* 0x0000000108587547 */ /* 0x000fea000b800000 */
[----:B--2---:R-:W-:Y:S01]  /*6010*/  IMAD.U32 R16, R20, 0x4, R1 ;  /* 0x0000000414107824 */ /* 0x004fe200078e0001 */
[----:B-1----:R-:W1:Y:S05]  /*6020*/  LDC.64 R10, c[0x0][0x388] ;  /* 0x0000e200ff0a7b82 */ /* 0x002e6a0000000a00 */
[----:B------:R-:W5:Y:S01]  /*6030*/  LDL R16, [R16] ;  /* 0x0000000010107983 */ /* 0x000f620000100800 */
[----:B0-----:R-:W-:-:S07]  /*6040*/  SHF.L.U64.HI R17, R6, 0x3, R9 ;  /* 0x0000000306117819 */ /* 0x001fce0000010209 */
.L_x_17:
[----:B-1----:R-:W-:-:S04]  /*6050*/  LEA R12, P0, R20, R10, 0x3 ;  /* 0x0000000a140c7211 */ /* 0x002fc800078018ff */
[----:B------:R-:W-:-:S05]  /*6060*/  LEA.HI.X R13, R20, R11, R7, 0x3, P0 ;  /* 0x0000000b140d7211 */ /* 0x000fca00000f1c07 */
[----:B---3--:R-:W2:Y:S01]  /*6070*/  LDG.E.64 R8, desc[UR8][R12.64] ;  /* 0x000000080c087981 */ /* 0x008ea2000c1e1b00 */
[----:B------:R-:W-:Y:S01]  /*6080*/  VIADD R20, R20, 0x1 ;  /* 0x0000000114147836 */ /* 0x000fe20000000000 */
[----:B--2---:R-:W-:-:S05]  /*6090*/  LEA R14, P0, R6, R8, 0x3 ;  /* 0x00000008060e7211 */ /* 0x004fca00078018ff */
[----:B------:R-:W-:-:S06]  /*60a0*/  IMAD.X R15, R9, 0x1, R17, P0 ;  /* 0x00000001090f7824 */ /* 0x000fcc00000e0611 */
[----:B------:R-:W2:Y:S01]  /*60b0*/  LDG.E R15, desc[UR8][R14.64] ;  /* 0x000000080e0f7981 */ /* 0x000ea2000c1e1900 */
[----:B------:R-:W-:Y:S01]  /*60c0*/  SHF.L.U32 R8, R20, 0x2, RZ ;  /* 0x0000000214087819 */ /* 0x000fe200000006ff */
[----:B------:R-:W-:Y:S01]  /*60d0*/  UIADD3 UR5, UP0, UPT, UR5, -0x1, URZ ;  /* 0xffffffff05057890 */ /* 0x000fe2000ff1e0ff */
[----:B------:R-:W-:Y:S02]  /*60e0*/  IMAD.MOV.U32 R7, RZ, RZ, RZ ;  /* 0x000000ffff077224 */ /* 0x000fe400078e00ff */
[----:B------:R-:W-:Y:S01]  /*60f0*/  LOP3.LUT R8, R8, 0xfffffffc, RZ, 0xc0, !PT ;  /* 0xfffffffc08087812 */ /* 0x000fe200078ec0ff */
[----:B------:R-:W-:Y:S02]  /*6100*/  UIADD3.X UR4, UPT, UPT, UR4, -0x1, URZ, UP0, !UPT ;  /* 0xffffffff04047890 */ /* 0x000fe400087fe4ff */
[----:B------:R-:W-:Y:S02]  /*6110*/  UISETP.NE.U32.AND UP0, UPT, UR5, URZ, UPT ;  /* 0x000000ff0500728c */ /* 0x000fe4000bf05070 */
[----:B------:R-:W-:-:S02]  /*6120*/  IMAD.IADD R9, R1, 0x1, R8 ;  /* 0x0000000101097824 */ /* 0x000fc400078e0208 */
[----:B------:R-:W-:Y:S01]  /*6130*/  UISETP.NE.AND.EX UP0, UPT, UR4, URZ, UPT, UP0 ;  /* 0x000000ff0400728c */ /* 0x000fe2000bf05300 */
[----:B--2--5:R-:W-:-:S05]  /*6140*/  IMAD.IADD R16, R15, 0x1, R16 ;  /* 0x000000010f107824 */ /* 0x024fca00078e0210 */
[----:B------:R3:W-:Y:S03]  /*6150*/  STL [R9], R16 ;  /* 0x0000001009007387 */ /* 0x0007e60000100800 */
[----:B------:R-:W-:Y:S05]  /*6160*/  BRA.U UP0, `(.L_x_17) ;  /* 0xfffffffd00b87547 */ /* 0x000fea000b83ffff */
.L_x_14:
[----:B------:R4:W5:Y:S01]  /*6170*/  LDL R6, [R0+0x50] ;  /* 0x0000500000067983 */ /* 0x0009620000100800 */
[----:B------:R-:W-:Y:S01]  /*6180*/  BSSY.RECONVERGENT B0, `(.L_x_11) ;  /* 0x0000013000007945 */ /* 0x000fe20003800200 */
[----:B-123--:R-:W-:Y:S01]  /*6190*/  CS2R R16, SRZ ;  /* 0x0000000000107805 */ /* 0x00efe2000001ff00 */
[----:B------:R-:W1:Y:S06]  /*61a0*/  LDCU.64 UR4, c[0x0][0x390] ;  /* 0x00007200ff0477ac */ /* 0x000e6c0008000a00 */
.L_x_21:
[----:B------:R-:W-:-:S05]  /*61b0*/  IMAD.U32 R8, R16, 0x4, R1 ;  /* 0x0000000410087824 */ /* 0x000fca00078e0001 */
[----:B------:R-:W2:Y:S01]  /*61c0*/  LDL R7, [R8] ;  /* 0x0000000008077983 */ /* 0x000ea20000100800 */
[----:B------:R-:W-:Y:S01]  /*61d0*/  BSSY.RELIABLE B1, `(.L_x_18) ;  /* 0x0000007000017945 */ /* 0x000fe20003800100 */
[----:B--2--5:R-:W-:-:S13]  /*61e0*/  ISETP.GE.AND P0, PT, R6, R7, PT ;  /* 0x000000070600720c */ /* 0x024fda0003f06270 */
[----:B------:R-:W-:Y:S05]  /*61f0*/  @!P0 BRA `(.L_x_19) ;  /* 0x0000000000108947 */ /* 0x000fea0003800000 */
[----:B------:R-:W2:Y:S02]  /*6200*/  LDL R7, [R8+0x4] ;  /* 0x0000040008077983 */ /* 0x000ea40000100800 */
[----:B--2---:R-:W-:-:S13]  /*6210*/  ISETP.GE.AND P0, PT, R6, R7, PT ;  /* 0x000000070600720c */ /* 0x004fda0003f06270 */
[----:B------:R-:W-:Y:S05]  /*6220*/  @!P0 BREAK.RELIABLE B1 ;  /* 0x0000000000018942 */ /* 0x000fea0003800100 */
[----:B------:R-:W-:Y:S05]  /*6230*/  @!P0 BRA `(.L_x_20) ;  /* 0x00000000001c8947 */ /* 0x000fea0003800000 */
.L_x_19:
[----:B-1----:R-:W-:Y:S05]  /*6240*/  BSYNC.RELIABLE B1 ;  /* 0x0000000000017941 */ /* 0x002fea0003800100 */
.L_x_18:
[----:B------:R-:W-:-:S05]  /*6250*/  IADD3 R16, P0, PT, R16, 0x1, RZ ;  /* 0x0000000110107810 */ /* 0x000fca0007f1e0ff */
[----:B------:R-:W-:Y:S01]  /*6260*/  IMAD.X R17, RZ, RZ, R17, P0 ;  /* 0x000000ffff117224 */ /* 0x000fe200000e0611 */
[----:B------:R-:W-:-:S04]  /*6270*/  ISETP.GE.U32.AND P0, PT, R16, UR4, PT ;  /* 0x0000000410007c0c */ /* 0x000fc8000bf06070 */
[----:B------:R-:W-:-:S13]  /*6280*/  ISETP.GE.AND.EX P0, PT, R17, UR5, PT, P0 ;  /* 0x0000000511007c0c */ /* 0x000fda000bf06300 */
[----:B------:R-:W-:Y:S05]  /*6290*/  @!P0 BRA `(.L_x_21) ;  /* 0xfffffffc00c48947 */ /* 0x000fea000383ffff */
[----:B------:R-:W-:-:S07]  /*62a0*/  CS2R R16, SRZ ;  /* 0x0000000000107805 */ /* 0x000fce000001ff00 */
.L_x_20:
[----:B-1----:R-:W-:Y:S05]  /*62b0*/  BSYNC.RECONVERGENT B0 ;  /* 0x0000000000007941 */ /* 0x002fea0003800200 */
.L_x_11:
[----:B------:R-:W2:Y:S01]  /*62c0*/  LDC.64 R6, c[0x0][0x398] ;  /* 0x0000e600ff067b82 */ /* 0x000ea20000000a00 */
[----:B01----:R-:W-:Y:S02]  /*62d0*/  HFMA2 R9, -RZ, RZ, 0, 0 ;  /* 0x00000000ff097431 */ /* 0x003fe400000001ff */
[----:B------:R-:W-:Y:S01]  /*62e0*/  IMAD.MOV.U32 R8, RZ, RZ, 0x1 ;  /* 0x00000001ff087424 */ /* 0x000fe200078e00ff */
[----:B------:R-:W-:-:S05]  /*62f0*/  CS2R R10, SRZ ;  /* 0x00000000000a7805 */ /* 0x000fca000001ff00 */
[----:B------:R0:W-:Y:S01]  /*6300*/  STL.128 [R1+0x30], R8 ;  /* 0x0000300801007387 */ /* 0x0001e20000100c00 */
[----:B--2---:R-:W-:-:S04]  /*6310*/  ISETP.GE.U32.AND P0, PT, R6, 0x2, PT ;  /* 0x000000020600780c */ /* 0x004fc80003f06070 */
[----:B------:R-:W-:-:S13]  /*6320*/  ISETP.GE.AND.EX P0, PT, R7, RZ, PT, P0 ;  /* 0x000000ff0700720c */ /* 0x000fda0003f06300 */
[----:B0-----:R-:W-:Y:S05]  /*6330*/  @!P0 BRA `(.L_x_22) ;  /* 0x0000001000748947 */ /* 0x001fea0003800000 */
[----:B------:R-:W0:Y:S02]  /*6340*/  LDCU.64 UR4, c[0x0][0x388] ;  /* 0x00007100ff0477ac */ /* 0x000e240008000a00 */
[----:B0-----:R-:W-:-:S04]  /*6350*/  LEA R26, P0, R16, UR4, 0x3 ;  /* 0x00000004101a7c11 */ /* 0x001fc8000f8018ff */
[----:B------:R-:W-:-:S06]  /*6360*/  LEA.HI.X R27, R16, UR5, R17, 0x3, P0 ;  /* 0x00000005101b7c11 */ /* 0x000fcc00080f1c11 */
[----:B------:R-:W5:Y:S01]  /*6370*/  LDG.E.64 R26, desc[UR8][R26.64] ;  /* 0x000000081a1a7981 */ /* 0x000f62000c1e1b00 */
[----:B------:R-:W-:Y:S01]  /*6380*/  IADD3 R8, P0, PT, R6, -0x2, RZ ;  /* 0xfffffffe06087810 */ /* 0x000fe20007f1e0ff */
[----:B------:R-:W-:Y:S01]  /*6390*/  IMAD.MOV.U32 R20, RZ, RZ, 0x1 ;  /* 0x00000001ff147424 */ /* 0x000fe200078e00ff */
[----:B------:R-:W-:Y:S01]  /*63a0*/  LOP3.LUT R21, R4, 0xf, RZ, 0xc0, !PT ;  /* 0x0000000f04157812 */ /* 0x000fe200078ec0ff */
[----:B------:R-:W-:Y:S01]  /*63b0*/  IMAD.MOV.U32 R22, RZ, RZ, RZ ;  /* 0x000000ffff167224 */ /* 0x000fe200078e00ff */
[----:B------:R-:W-:Y:S02]  /*63c0*/  ISETP.GE.U32.AND P1, PT, R8, 0xf, PT ;  /* 0x0000000f0800780c */ /* 0x000fe40003f26070 */
[----:B------:R-:W-:Y:S02]  /*63d0*/  IADD3.X R8, PT, PT, R7, -0x1, RZ, P0, !PT ;  /* 0xffffffff07087810 */ /* 0x000fe400007fe4ff */
[----:B------:R-:W-:Y:S02]  /*63e0*/  ISETP.NE.U32.AND P0, PT, R21, RZ, PT ;  /* 0x000000ff1500720c */ /* 0x000fe40003f05070 */
[----:B------:R-:W-:-:S02]  /*63f0*/  ISETP.GE.U32.AND.EX P1, PT, R8, RZ, PT, P1 ;  /* 0x000000ff0800720c */ /* 0x000fc40003f26110 */
[----:B------:R-:W-:-:S11]  /*6400*/  ISETP.NE.AND.EX P0, PT, RZ, RZ, PT, P0 ;  /* 0x000000ffff00720c */ /* 0x000fd60003f05300 */
[----:B------:R-:W-:Y:S05]  /*6410*/  @!P1 BRA `(.L_x_23) ;  /* 0x0000000000e49947 */ /* 0x000fea0003800000 */
[----:B-----5:R-:W-:Y:S01]  /*6420*/  LEA R28, P1, R6, R26, 0x3 ;  /* 0x0000001a061c7211 */ /* 0x020fe200078218ff */
[----:B------:R-:W-:Y:S02]  /*6430*/  VIADD R23, R1, 0x50 ;  /* 0x0000005001177836 */ /* 0x000fe40000000000 */
[----:B------:R-:W-:Y:S01]  /*6440*/  IMAD.MOV.U32 R20, RZ, RZ, 0x1 ;  /* 0x00000001ff147424 */ /* 0x000fe200078e00ff */
[----:B------:R-:W-:Y:S01]  /*6450*/  IADD3 R28, P2, PT, R28, -0x40, RZ ;  /* 0xffffffc01c1c7810 */ /* 0x000fe20007f5e0ff */
[----:B------:R-:W-:Y:S01]  /*6460*/  IMAD.MOV.U32 R22, RZ, RZ, RZ ;  /* 0x000000ffff167224 */ /* 0x000fe200078e00ff */
[----:B------:R-:W-:Y:S01]  /*6470*/  LEA.HI.X R29, R6, R27, R7, 0x3, P1 ;  /* 0x0000001b061d7211 */ /* 0x000fe200008f1c07 */
[----:B------:R-:W-:-:S03]  /*6480*/  IMAD.MOV.U32 R25, RZ, RZ, 0x1 ;  /* 0x00000001ff197424 */ /* 0x000fc600078e00ff */
[----:B------:R-:W-:-:S07]  /*6490*/  IADD3.X R29, PT, PT, R29, -0x1, RZ, P2, !PT ;  /* 0xffffffff1d1d7810 */ /* 0x000fce00017fe4ff */
.L_x_24:
[----:B------:R-:W2:Y:S04]  /*64a0*/  LDG.E R24, desc[UR8][R28.64+0x38] ;  /* 0x000038081c187981 */ /* 0x000ea8000c1e1900 */
[----:B------:R-:W3:Y:S04]  /*64b0*/  LDG.E R9, desc[UR8][R28.64+0x30] ;  /* 0x000030081c097981 */ /* 0x000ee8000c1e1900 */
[----:B------:R-:W5:Y:S04]  /*64c0*/  LDG.E R19, desc[UR8][R28.64+0x28] ;  /* 0x000028081c137981 */ /* 0x000f68000c1e1900 */
[----:B------:R-:W4:Y:S04]  /*64d0*/  LDG.E R8, desc[UR8][R28.64+0x20] ;  /* 0x000020081c087981 */ /* 0x000f28000c1e1900 */
[----:B------:R-:W4:Y:S04]  /*64e0*/  LDG.E R13, desc[UR8][R28.64+0x18] ;  /* 0x000018081c0d7981 */ /* 0x000f28000c1e1900 */
[----:B------:R-:W4:Y:S04]  /*64f0*/  LDG.E R10, desc[UR8][R28.64+0x10] ;  /* 0x000010081c0a7981 */ /* 0x000f28000c1e1900 */
[----:B------:R-:W4:Y:S04]  /*6500*/  LDG.E R11, desc[UR8][R28.64+0x8] ;  /* 0x000008081c0b7981 */ /* 0x000f28000c1e1900 */
[----:B------:R-:W4:Y:S04]  /*6510*/  LDG.E R12, desc[UR8][R28.64] ;  /* 0x000000081c0c7981 */ /* 0x000f28000c1e1900 */
[----:B------:R-:W4:Y:S04]  /*6520*/  LDG.E R14, desc[UR8][R28.64+-0x10] ;  /* 0xfffff0081c0e7981 */ /* 0x000f28000c1e1900 */
[----:B------:R-:W4:Y:S01]  /*6530*/  LDG.E R15, desc[UR8][R28.64+-0x18] ;  /* 0xffffe8081c0f7981 */ /* 0x000f22000c1e1900 */
[----:B--2---:R-:W-:-:S03]  /*6540*/  IMAD R24, R24, R25, RZ ;  /* 0x0000001918187224 */ /* 0x004fc600078e02ff */
[----:B------:R0:W2:Y:S01]  /*6550*/  LDG.E R25, desc[UR8][R28.64+-0x40] ;  /* 0xffffc0081c197981 */ /* 0x0000a2000c1e1900 */
[----:B---3--:R-:W-:-:S04]  /*6560*/  IMAD R18, R24, R9, RZ ;  /* 0x0000000918127224 */ /* 0x008fc800078e02ff */
[----:B-----5:R-:W-:-:S04]  /*6570*/  IMAD R19, R18, R19, RZ ;  /* 0x0000001312137224 */ /* 0x020fc800078e02ff */
[----:B----4-:R-:W-:-:S04]  /*6580*/  IMAD R8, R19, R8, RZ ;  /* 0x0000000813087224 */ /* 0x010fc800078e02ff */
[----:B------:R-:W-:Y:S02]  /*6590*/  IMAD R9, R8, R13, RZ ;  /* 0x0000000d08097224 */ /* 0x000fe400078e02ff */
[----:B------:R-:W3:Y:S02]  /*65a0*/  LDG.E R13, desc[UR8][R28.64+-0x8] ;  /* 0xfffff8081c0d7981 */ /* 0x000ee4000c1e1900 */
[----:B------:R-:W-:-:S04]  /*65b0*/  IMAD R10, R9, R10, RZ ;  /* 0x0000000a090a7224 */ /* 0x000fc800078e02ff */
[----:B------:R-:W-:-:S05]  /*65c0*/  IMAD R11, R10, R11, RZ ;  /* 0x0000000b0a0b7224 */ /* 0x000fca00078e02ff */
[----:B------:R1:W-:Y:S01]  /*65d0*/  STL.128 [R23+-0x10], R8 ;  /* 0xfffff00817007387 */ /* 0x0003e20000100c00 */
[----:B------:R-:W-:-:S03]  /*65e0*/  IMAD R12, R11, R12, RZ ;  /* 0x0000000c0b0c7224 */ /* 0x000fc600078e02ff */
[----:B-1----:R-:W4:Y:S04]  /*65f0*/  LDG.E R8, desc[UR8][R28.64+-0x20] ;  /* 0xffffe0081c087981 */ /* 0x002f28000c1e1900 */
[----:B------:R-:W5:Y:S04]  /*6600*/  LDG.E R9, desc[UR8][R28.64+-0x28] ;  /* 0xffffd8081c097981 */ /* 0x000f68000c1e1900 */
[----:B------:R-:W2:Y:S04]  /*6610*/  LDG.E R10, desc[UR8][R28.64+-0x30] ;  /* 0xffffd0081c0a7981 */ /* 0x000ea8000c1e1900 */
[----:B------:R-:W2:Y:S01]  /*6620*/  LDG.E R11, desc[UR8][R28.64+-0x38] ;  /* 0xffffc8081c0b7981 */ /* 0x000ea2000c1e1900 */
[----:B------:R-:W-:-:S04]  /*6630*/  IADD3 R20, P1, PT, R20, 0x10, RZ ;  /* 0x0000001014147810 */ /* 0x000fc80007f3e0ff */
[----:B------:R-:W-:Y:S01]  /*6640*/  IADD3.X R22, PT, PT, RZ, R22, RZ, P1, !PT ;  /* 0x00000016ff167210 */ /* 0x000fe20000ffe4ff */
[----:B------:R-:W-:Y:S04]  /*6650*/  STL.64 [R23+-0x18], R18 ;  /* 0xffffe81217007387 */ /* 0x000fe80000100a00 */
[----:B------:R-:W-:Y:S01]  /*6660*/  STL [R23+-0x1c], R24 ;  /* 0xffffe41817007387 */ /* 0x000fe20000100800 */
[----:B---3--:R-:W-:-:S04]  /*6670*/  IMAD R13, R12, R13, RZ ;  /* 0x0000000d0c0d7224 */ /* 0x008fc800078e02ff */
[----:B------:R-:W-:-:S04]  /*6680*/  IMAD R14, R13, R14, RZ ;  /* 0x0000000e0d0e7224 */ /* 0x000fc800078e02ff */
[----:B------:R-:W-:-:S05]  /*6690*/  IMAD R15, R14, R15, RZ ;  /* 0x0000000f0e0f7224 */ /* 0x000fca00078e02ff */
[----:B------:R1:W-:Y:S02]  /*66a0*/  STL.128 [R23], R12 ;  /* 0x0000000c17007387 */ /* 0x0003e40000100c00 */
[----:B-1----:R-:W-:Y:S01]  /*66b0*/  LOP3.LUT R13, R4, 0xfffffff0, RZ, 0xc0, !PT ;  /* 0xfffffff0040d7812 */ /* 0x002fe200078ec0ff */
[----:B----4-:R-:W-:-:S03]  /*66c0*/  IMAD R8, R15, R8, RZ ;  /* 0x000000080f087224 */ /* 0x010fc600078e02ff */
[----:B------:R-:W-:Y:S01]  /*66d0*/  IADD3 R12, P2, PT, -R13, R20, RZ ;  /* 0x000000140d0c7210 */ /* 0x000fe20007f5e1ff */
[----:B-----5:R-:W-:-:S03]  /*66e0*/  IMAD R9, R8, R9, RZ ;  /* 0x0000000908097224 */ /* 0x020fc600078e02ff */
[----:B------:R-:W-:Y:S01]  /*66f0*/  ISETP.NE.U32.AND P1, PT, R12, 0x1, PT ;  /* 0x000000010c00780c */ /* 0x000fe20003f25070 */
[----:B------:R-:W-:Y:S02]  /*6700*/  IMAD.X R12, R22, 0x1, ~R2, P2 ;  /* 0x00000001160c7824 */ /* 0x000fe400010e0e02 */
[----:B--2---:R-:W-:-:S03]  /*6710*/  IMAD R10, R9, R10, RZ ;  /* 0x0000000a090a7224 */ /* 0x004fc600078e02ff */
[----:B------:R-:W-:Y:S01]  /*6720*/  ISETP.NE.AND.EX P1, PT, R12, RZ, PT, P1 ;  /* 0x000000ff0c00720c */ /* 0x000fe20003f25310 */
[----:B------:R-:W-:Y:S01]  /*6730*/  IMAD R11, R10, R11, RZ ;  /* 0x0000000b0a0b7224 */ /* 0x000fe200078e02ff */
[----:B0-----:R-:W-:-:S03]  /*6740*/  IADD3 R28, P2, PT, R28, -0x80, RZ ;  /* 0xffffff801c1c7810 */ /* 0x001fc60007f5e0ff */
[----:B------:R-:W-:Y:S01]  /*6750*/  IMAD R25, R11, R25, RZ ;  /* 0x000000190b197224 */ /* 0x000fe200078e02ff */
[----:B------:R-:W-:Y:S01]  /*6760*/  STL.128 [R23+0x10], R8 ;  /* 0x0000100817007387 */ /* 0x000fe20000100c00 */
[----:B------:R-:W-:-:S03]  /*6770*/  IADD3.X R29, PT, PT, R29, -0x1, RZ, P2, !PT ;  /* 0xffffffff1d1d7810 */ /* 0x000fc600017fe4ff */
[----:B------:R0:W-:Y:S02]  /*6780*/  STL [R23+0x20], R25 ;  /* 0x0000201917007387 */ /* 0x0001e40000100800 */
[----:B0-----:R-:W-:Y:S01]  /*6790*/  VIADD R23, R23, 0x40 ;  /* 0x0000004017177836 */ /* 0x001fe20000000000 */
[----:B------:R-:W-:Y:S06]  /*67a0*/  @P1 BRA `(.L_x_24) ;  /* 0xfffffffc003c1947 */ /* 0x000fec000383ffff */
.L_x_23:
[----:B------:R-:W-:Y:S05]  /*67b0*/  @!P0 BRA `(.L_x_22) ;  /* 0x0000000c00548947 */ /* 0x000fea0003800000 */
[----:B------:R-:W-:Y:S02]  /*67c0*/  ISETP.GE.U32.AND P1, PT, R21, 0x8, PT ;  /* 0x000000081500780c */ /* 0x000fe40003f26070 */
[----:B------:R-:W-:Y:S02]  /*67d0*/  LOP3.LUT R9, R4, 0x7, RZ, 0xc0, !PT ;  /* 0x0000000704097812 */ /* 0x000fe400078ec0ff */
[----:B------:R-:W-:Y:S02]  /*67e0*/  ISETP.GE.U32.AND.EX P1, PT, RZ, RZ, PT, P1 ;  /* 0x000000ffff00720c */ /* 0x000fe40003f26110 */
[----:B------:R-:W-:-:S04]  /*67f0*/  ISETP.NE.U32.AND P0, PT, R9, RZ, PT ;  /* 0x000000ff0900720c */ /* 0x000fc80003f05070 */
[----:B------:R-:W-:-:S07]  /*6800*/  ISETP.NE.AND.EX P0, PT, RZ, RZ, PT, P0 ;  /* 0x000000ffff00720c */ /* 0x000fce0003f05300 */
[----:B------:R-:W-:Y:S06]  /*6810*/  @!P1 BRA `(.L_x_25) ;  /* 0x0000000400dc9947 */ /* 0x000fec0003800000 */
[----:B------:R-:W-:Y:S02]  /*6820*/  IADD3 R11, P1, PT, RZ, RZ, RZ ;  /* 0x000000ffff0b7210 */ /* 0x000fe40007f3e0ff */
[C---:B------:R-:W-:Y:S02]  /*6830*/  IADD3 R13, P2, PT, -R20.reuse, R6, RZ ;  /* 0x00000006140d7210 */ /* 0x040fe40007f5e1ff */
[----:B------:R-:W-:-:S03]  /*6840*/  IADD3.X R8, PT, PT, R20, -0x1, RZ, P1, !PT ;  /* 0xffffffff14087810 */ /* 0x000fc60000ffe4ff */
[----:B------:R-:W-:Y:S01]  /*6850*/  IMAD.X R22, R7, 0x1, ~R22, P2 ;  /* 0x0000000107167824 */ /* 0x000fe200010e0e16 */
[----:B------:R-:W-:Y:S02]  /*6860*/  SHF.R.S64 R8, R11, 0x1e, R8 ;  /* 0x0000001e0b087819 */ /* 0x000fe40000001008 */
[----:B-----5:R-:W-:-:S03]  /*6870*/  LEA R14, P2, R13, R26, 0x3 ;  /* 0x0000001a0d0e7211 */ /* 0x020fc600078418ff */
[----:B------:R-:W-:Y:S01]  /*6880*/  IMAD.IADD R10, R1, 0x1, R8 ;  /* 0x00000001010a7824 */ /* 0x000fe200078e0208 */
[----:B------:R-:W-:-:S05]  /*6890*/  LEA.HI.X R15, R13, R27, R22, 0x3, P2 ;  /* 0x0000001b0d0f7211 */ /* 0x000fca00010f1c16 */
[----:B------:R-:W2:Y:S04]  /*68a0*/  LDL R10, [R10+0x30] ;  /* 0x000030000a0a7983 */ /* 0x000ea80000100800 */
[----:B------:R-:W2:Y:S01]  /*68b0*/  LDG.E R15, desc[UR8][R14.64] ;  /* 0x000000080e0f7981 */ /* 0x000ea2000c1e1900 */
[----:B------:R-:W-:-:S05]  /*68c0*/  VIADD R25, R20, 0x1 ;  /* 0x0000000114197836 */ /* 0x000fca0000000000 */
[----:B------:R-:W-:Y:S02]  /*68d0*/  IADD3 R13, P2, PT, -R25, R6, RZ ;  /* 0x00000006190d7210 */ /* 0x000fe40007f5e1ff */
[----:B------:R-:W-:Y:S02]  /*68e0*/  SHF.R.S64 R8, RZ, 0x1e, R20 ;  /* 0x0000001eff087819 */ /* 0x000fe40000001014 */
[----:B------:R-:W-:Y:S02]  /*68f0*/  IADD3.X R18, PT, PT, R7, -0x1, RZ, P2, !PT ;  /* 0xffffffff07127810 */ /* 0x000fe400017fe4ff */
[----:B------:R-:W-:Y:S01]  /*6900*/  LEA R12, P2, R13, R26, 0x3 ;  /* 0x0000001a0d0c7211 */ /* 0x000fe200078418ff */
[----:B------:R-:W-:Y:S01]  /*6910*/  IMAD.U32 R23, R20, 0x4, R1 ;  /* 0x0000000414177824 */ /* 0x000fe200078e0001 */
[----:B------:R-:W-:Y:S02]  /*6920*/  IADD3 R19, PT, PT, R1, R8, RZ ;  /* 0x0000000801137210 */ /* 0x000fe40007ffe0ff */
[----:B------:R-:W-:-:S05]  /*6930*/  LEA.HI.X R13, R13, R27, R18, 0x3, P2 ;  /* 0x0000001b0d0d7211 */ /* 0x000fca00010f1c12 */
[----:B------:R-:W3:Y:S01]  /*6940*/  LDG.E R12, desc[UR8][R12.64] ;  /* 0x000000080c0c7981 */ /* 0x000ee2000c1e1900 */
[----:B--2---:R-:W-:-:S05]  /*6950*/  IMAD R18, R10, R15, RZ ;  /* 0x0000000f0a127224 */ /* 0x004fca00078e02ff */
[----:B------:R0:W-:Y:S04]  /*6960*/  STL [R23+0x30], R18 ;  /* 0x0000301217007387 */ /* 0x0001e80000100800 */
[----:B------:R-:W3:Y:S01]  /*6970*/  LDL R19, [R19+0x30] ;  /* 0x0000300013137983 */ /* 0x000ee20000100800 */
        /* <DEDUP_REMOVED lines=11> */
[----:B------:R-:W2:Y:S01]  /*6a30*/  LDG.E R15, desc[UR8][R14.64] ;  /* 0x000000080e0f7981 */ /* 0x000ea2000c1e1900 */
[----:B---3--:R-:W-:-:S05]  /*6a40*/  IMAD R18, R19, R12, RZ ;  /* 0x0000000c13127224 */ /* 0x008fca00078e02ff */
[----:B------:R0:W-:Y:S04]  /*6a50*/  STL [R25+0x30], R18 ;  /* 0x0000301219007387 */ /* 0x0001e80000100800 */
[----:B------:R1:W2:Y:S01]  /*6a60*/  LDL R22, [R23+0x30] ;  /* 0x0000300017167983 */ /* 0x0002a20000100800 */
[C---:B------:R-:W-:Y:S01]  /*6a70*/  VIADD R19, R20.reuse, 0x3 ;  /* 0x0000000314137836 */ /* 0x040fe20000000000 */
[----:B------:R-:W-:Y:S01]  /*6a80*/  IADD3.X R8, PT, PT, R20, 0x2, RZ, P1, !PT ;  /* 0x0000000214087810 */ /* 0x000fe20000ffe4ff */
[----:B------:R-:W-:-:S03]  /*6a90*/  IMAD.SHL.U32 R10, R21, 0x4, RZ ;  /* 0x00000004150a7824 */ /* 0x000fc600078e00ff */
[----:B------:R-:W-:Y:S02]  /*6aa0*/  IADD3 R13, P2, PT, -R19, R6, RZ ;  /* 0x00000006130d7210 */ /* 0x000fe40007f5e1ff */
[----:B------:R-:W-:Y:S02]  /*6ab0*/  LOP3.LUT R10, R10, 0xfffffffc, RZ, 0xc0, !PT ;  /* 0xfffffffc0a0a7812 */ /* 0x000fe400078ec0ff */
[----:B------:R-:W-:Y:S02]  /*6ac0*/  IADD3.X R21, PT, PT, R7, -0x1, RZ, P2, !PT ;  /* 0xffffffff07157810 */ /* 0x000fe400017fe4ff */
[----:B------:R-:W-:Y:S02]  /*6ad0*/  LEA R12, P2, R13, R26, 0x3 ;  /* 0x0000001a0d0c7211 */ /* 0x000fe400078418ff */
[----:B------:R-:W-:Y:S02]  /*6ae0*/  SHF.R.S64 R8, R11, 0x1e, R8 ;  /* 0x0000001e0b087819 */ /* 0x000fe40000001008 */
[----:B------:R-:W-:-:S02]  /*6af0*/  LEA.HI.X R13, R13, R27, R21, 0x3, P2 ;  /* 0x0000001b0d0d7211 */ /* 0x000fc400010f1c15 */
[C---:B0-----:R-:W-:Y:S01]  /*6b00*/  IADD3 R25, PT, PT, R1.reuse, R10, RZ ;  /* 0x0000000a01197210 */ /* 0x041fe20007ffe0ff */
[----:B-1----:R-:W-:-:S03]  /*6b10*/  IMAD.IADD R23, R1, 0x1, R8 ;  /* 0x0000000101177824 */ /* 0x002fc600078e0208 */
[----:B------:R-:W3:Y:S01]  /*6b20*/  LDG.E R13, desc[UR8][R12.64] ;  /* 0x000000080c0d7981 */ /* 0x000ee2000c1e1900 */
[----:B--2---:R-:W-:-:S05]  /*6b30*/  IMAD R22, R22, R15, RZ ;  /* 0x0000000f16167224 */ /* 0x004fca00078e02ff */
[----:B------:R0:W-:Y:S04]  /*6b40*/  STL [R25+0x30], R22 ;  /* 0x0000301619007387 */ /* 0x0001e80000100800 */
[----:B------:R1:W3:Y:S01]  /*6b50*/  LDL R18, [R23+0x30] ;  /* 0x0000300017127983 */ /* 0x0002e20000100800 */
        /* <DEDUP_REMOVED lines=9> */
[----:B------:R-:W-:-:S03]  /*6bf0*/  LEA.HI.X R15, R15, R27, R19, 0x3, P2 ;  /* 0x0000001b0f0f7211 */ /* 0x000fc600010f1c13 */
[----:B-1----:R-:W-:-:S03]  /*6c00*/  IMAD.IADD R23, R1, 0x1, R8 ;  /* 0x0000000101177824 */ /* 0x002fc600078e0208 */
[----:B------:R-:W2:Y:S01]  /*6c10*/  LDG.E R15, desc[UR8][R14.64] ;  /* 0x000000080e0f7981 */ /* 0x000ea2000c1e1900 */
[----:B---3--:R-:W-:-:S05]  /*6c20*/  IMAD R18, R18, R13, RZ ;  /* 0x0000000d12127224 */ /* 0x008fca00078e02ff */
[----:B------:R0:W-:Y:S04]  /*6c30*/  STL [R25+0x30], R18 ;  /* 0x0000301219007387 */ /* 0x0001e80000100800 */
[----:B------:R1:W2:Y:S01]  /*6c40*/  LDL R22, [R23+0x30] ;  /* 0x0000300017167983 */ /* 0x0002a20000100800 */
[C---:B------:R-:W-:Y:S01]  /*6c50*/  VIADD R19, R20.reuse, 0x5 ;  /* 0x0000000514137836 */ /* 0x040fe20000000000 */
[----:B------:R-:W-:Y:S02]  /*6c60*/  SHF.L.U32 R10, R21, 0x2, RZ ;  /* 0x00000002150a7819 */ /* 0x000fe400000006ff */
        /* <DEDUP_REMOVED lines=9> */
[----:B------:R-:W3:Y:S01]  /*6d00*/  LDG.E R13, desc[UR8][R12.64] ;  /* 0x000000080c0d7981 */ /* 0x000ee2000c1e1900 */
[----:B--2---:R-:W-:-:S05]  /*6d10*/  IMAD R22, R22, R15, RZ ;  /* 0x0000000f16167224 */ /* 0x004fca00078e02ff */
[----:B------:R0:W-:Y:S04]  /*6d20*/  STL [R25+0x30], R22 ;  /* 0x0000301619007387 */ /* 0x0001e80000100800 */
[----:B------:R1:W3:Y:S01]  /*6d30*/  LDL R18, [R23+0x30] ;  /* 0x0000300017127983 */ /* 0x0002e20000100800 */
        /* <DEDUP_REMOVED lines=8> */
[C---:B-1----:R-:W-:Y:S02]  /*6dc0*/  IMAD.IADD R23, R1.reuse, 0x1, R10 ;  /* 0x0000000101177824 */ /* 0x042fe400078e020a */
[----:B0-----:R-:W-:Y:S01]  /*6dd0*/  IMAD.IADD R22, R1, 0x1, R8 ;  /* 0x0000000101167824 */ /* 0x001fe200078e0208 */
[----:B------:R-:W-:-:S06]  /*6de0*/  LEA.HI.X R15, R15, R27, R19, 0x3, P2 ;  /* 0x0000001b0f0f7211 */ /* 0x000fcc00010f1c13 */
[----:B------:R0:W2:Y:S01]  /*6df0*/  LDG.E R15, desc[UR8][R14.64] ;  /* 0x000000080e0f7981 */ /* 0x0000a2000c1e1900 */
[----:B---3--:R-:W-:-:S05]  /*6e00*/  IMAD R18, R18, R13, RZ ;  /* 0x0000000d12127224 */ /* 0x008fca00078e02ff */
[----:B------:R1:W-:Y:S04]  /*6e10*/  STL [R23+0x30], R18 ;  /* 0x0000301217007387 */ /* 0x0003e80000100800 */
[----:B------:R-:W2:Y:S01]  /*6e20*/  LDL R22, [R22+0x30] ;  /* 0x0000300016167983 */ /* 0x000ea20000100800 */
[C---:B------:R-:W-:Y:S01]  /*6e30*/  IADD3 R19, PT, PT, R20.reuse, 0x7, RZ ;  /* 0x0000000714137810 */ /* 0x040fe20007ffe0ff */
[----:B------:R-:W-:Y:S01]  /*6e40*/  IMAD.SHL.U32 R10, R21, 0x4, RZ ;  /* 0x00000004150a7824 */ /* 0x000fe200078e00ff */
[----:B------:R-:W-:Y:S02]  /*6e50*/  IADD3.X R8, PT, PT, R20, 0x6, RZ, P1, !PT ;  /* 0x0000000614087810 */ /* 0x000fe40000ffe4ff */
[----:B------:R-:W-:Y:S02]  /*6e60*/  IADD3 R13, P2, PT, -R19, R6, RZ ;  /* 0x00000006130d7210 */ /* 0x000fe40007f5e1ff */
[----:B------:R-:W-:-:S02]  /*6e70*/  LOP3.LUT R10, R10, 0xfffffffc, RZ, 0xc0, !PT ;  /* 0xfffffffc0a0a7812 */ /* 0x000fc400078ec0ff */
[----:B------:R-:W-:Y:S02]  /*6e80*/  IADD3.X R21, PT, PT, R7, -0x1, RZ, P2, !PT ;  /* 0xffffffff07157810 */ /* 0x000fe400017fe4ff */
[----:B------:R-:W-:Y:S02]  /*6e90*/  LEA R12, P1, R13, R26, 0x3 ;  /* 0x0000001a0d0c7211 */ /* 0x000fe400078218ff */
[----:B------:R-:W-:Y:S01]  /*6ea0*/  SHF.R.S64 R8, R11, 0x1e, R8 ;  /* 0x0000001e0b087819 */ /* 0x000fe20000001008 */
[----:B-1----:R-:W-:Y:S01]  /*6eb0*/  IMAD.IADD R18, R1, 0x1, R10 ;  /* 0x0000000101127824 */ /* 0x002fe200078e020a */
[----:B------:R-:W-:-:S03]  /*6ec0*/  LEA.HI.X R13, R13, R27, R21, 0x3, P1 ;  /* 0x0000001b0d0d7211 */ /* 0x000fc600008f1c15 */
[----:B0-----:R-:W-:-:S03]  /*6ed0*/  IMAD.IADD R14, R1, 0x1, R8 ;  /* 0x00000001010e7824 */ /* 0x001fc600078e0208 */
[----:B------:R-:W3:Y:S01]  /*6ee0*/  LDG.E R13, desc[UR8][R12.64] ;  /* 0x000000080c0d7981 */ /* 0x000ee2000c1e1900 */
[----:B--2---:R-:W-:-:S05]  /*6ef0*/  IMAD R15, R22, R15, RZ ;  /* 0x0000000f160f7224 */ /* 0x004fca00078e02ff */
[----:B------:R0:W-:Y:S04]  /*6f00*/  STL [R18+0x30], R15 ;  /* 0x0000300f12007387 */ /* 0x0001e80000100800 */
[----:B------:R-:W3:Y:S01]  /*6f10*/  LDL R10, [R14+0x30] ;  /* 0x000030000e0a7983 */ /* 0x000ee20000100800 */
[----:B------:R-:W-:-:S05]  /*6f20*/  IMAD.SHL.U32 R8, R19, 0x4, RZ ;  /* 0x0000000413087824 */ /* 0x000fca00078e00ff */
[----:B------:R-:W-:-:S05]  /*6f30*/  LOP3.LUT R8, R8, 0xfffffffc, RZ, 0xc0, !PT ;  /* 0xfffffffc08087812 */ /* 0x000fca00078ec0ff */
[----:B------:R-:W-:Y:S01]  /*6f40*/  IMAD.IADD R11, R1, 0x1, R8 ;  /* 0x00000001010b7824 */ /* 0x000fe200078e0208 */
[----:B------:R-:W-:Y:S01]  /*6f50*/  MOV R22, RZ ;  /* 0x000000ff00167202 */ /* 0x000fe20000000f00 */
[----:B------:R-:W-:Y:S02]  /*6f60*/  VIADD R20, R20, 0x8 ;  /* 0x0000000814147836 */ /* 0x000fe40000000000 */
[----:B---3--:R-:W-:-:S05]  /*6f70*/  IMAD R10, R10, R13, RZ ;  /* 0x0000000d0a0a7224 */ /* 0x008fca00078e02ff */
[----:B------:R0:W-:Y:S02]  /*6f80*/  STL [R11+0x30], R10 ;  /* 0x0000300a0b007387 */ /* 0x0001e40000100800 */
.L_x_25:
[----:B------:R-:W-:Y:S05]  /*6f90*/  @!P0 BRA `(.L_x_22) ;  /* 0x00000004005c8947 */ /* 0x000fea0003800000 */
[----:B------:R-:W-:Y:S01]  /*6fa0*/  ISETP.GE.U32.AND P1, PT, R9, 0x4, PT ;  /* 0x000000040900780c */ /* 0x000fe20003f26070 */
[----:B------:R-:W-:Y:S01]  /*6fb0*/  IMAD.MOV.U32 R9, RZ, RZ, RZ ;  /* 0x000000ffff097224 */ /* 0x000fe200078e00ff */
[----:B0-----:R-:W-:Y:S02]  /*6fc0*/  LOP3.LUT R11, R4, 0x3, RZ, 0xc0, !PT ;  /* 0x00000003040b7812 */ /* 0x001fe400078ec0ff */
[----:B------:R-:W-:Y:S02]  /*6fd0*/  ISETP.GE.U32.AND.EX P1, PT, RZ, RZ, PT, P1 ;  /* 0x000000ffff00720c */ /* 0x000fe40003f26110 */
[----:B------:R-:W-:-:S04]  /*6fe0*/  ISETP.NE.U32.AND P0, PT, R11, RZ, PT ;  /* 0x000000ff0b00720c */ /* 0x000fc80003f05070 */
[----:B------:R-:W-:-:S07]  /*6ff0*/  ISETP.NE.AND.EX P0, PT, R9, RZ, PT, P0 ;  /* 0x000000ff0900720c */ /* 0x000fce0003f05300 */
        /* <DEDUP_REMOVED lines=11> */
[----:B------:R-:W-:Y:S01]  /*70b0*/  VIADD R21, R20, 0x1 ;  /* 0x0000000114157836 */ /* 0x000fe20000000000 */
[----:B------:R-:W-:-:S04]  /*70c0*/  SHF.R.S64 R8, RZ, 0x1e, R20 ;  /* 0x0000001eff087819 */ /* 0x000fc80000001014 */
[----:B------:R-:W-:-:S04]  /*70d0*/  IADD3 R15, P2, PT, -R21, R6, RZ ;  /* 0x00000006150f7210 */ /* 0x000fc80007f5e1ff */
[----:B------:R-:W-:Y:S02]  /*70e0*/  IADD3.X R19, PT, PT, R7, -0x1, RZ, P2, !PT ;  /* 0xffffffff07137810 */ /* 0x000fe400017fe4ff */
[----:B------:R-:W-:Y:S01]  /*70f0*/  LEA R14, P2, R15, R26, 0x3 ;  /* 0x0000001a0f0e7211 */ /* 0x000fe200078418ff */
[----:B------:R-:W-:Y:S02]  /*7100*/  IMAD.U32 R25, R20, 0x4, R1 ;  /* 0x0000000414197824 */ /* 0x000fe400078e0001 */
[----:B------:R-:W-:Y:S01]  /*7110*/  IMAD.IADD R24, R1, 0x1, R8 ;  /* 0x0000000101187824 */ /* 0x000fe200078e0208 */
[----:B------:R-:W-:-:S05]  /*7120*/  LEA.HI.X R15, R15, R27, R19, 0x3, P2 ;  /* 0x0000001b0f0f7211 */ /* 0x000fca00010f1c13 */
[----:B------:R-:W3:Y:S01]  /*7130*/  LDG.E R14, desc[UR8][R14.64] ;  /* 0x000000080e0e7981 */ /* 0x000ee2000c1e1900 */
[----:B--2---:R-:W-:-:S05]  /*7140*/  IMAD R22, R13, R10, RZ ;  /* 0x0000000a0d167224 */ /* 0x004fca00078e02ff */
[----:B------:R0:W-:Y:S04]  /*7150*/  STL [R25+0x30], R22 ;  /* 0x0000301619007387 */ /* 0x0001e80000100800 */
[----:B------:R-:W3:Y:S01]  /*7160*/  LDL R23, [R24+0x30] ;  /* 0x0000300018177983 */ /* 0x000ee20000100800 */
[C---:B------:R-:W-:Y:S01]  /*7170*/  IADD3 R19, PT, PT, R20.reuse, 0x2, RZ ;  /* 0x0000000214137810 */ /* 0x040fe20007ffe0ff */
[----:B------:R-:W-:Y:S01]  /*7180*/  IMAD.SHL.U32 R8, R21, 0x4, RZ ;  /* 0x0000000415087824 */ /* 0x000fe200078e00ff */
[----:B------:R-:W-:Y:S02]  /*7190*/  IADD3.X R13, PT, PT, R20, 0x1, RZ, P1, !PT ;  /* 0x00000001140d7810 */ /* 0x000fe40000ffe4ff */
[----:B------:R-:W-:Y:S02]  /*71a0*/  IADD3 R29, P2, PT, -R19, R6, RZ ;  /* 0x00000006131d7210 */ /* 0x000fe40007f5e1ff */
[----:B------:R-:W-:-:S02]  /*71b0*/  LOP3.LUT R8, R8, 0xfffffffc, RZ, 0xc0, !PT ;  /* 0xfffffffc08087812 */ /* 0x000fc400078ec0ff */
[----:B------:R-:W-:Y:S02]  /*71c0*/  SHF.R.S64 R10, R18, 0x1e, R13 ;  /* 0x0000001e120a7819 */ /* 0x000fe4000000100d */
[----:B------:R-:W-:Y:S02]  /*71d0*/  IADD3.X R21, PT, PT, R7, -0x1, RZ, P2, !PT ;  /* 0xffffffff07157810 */ /* 0x000fe400017fe4ff */
[----:B------:R-:W-:Y:S01]  /*71e0*/  LEA R12, P2, R29, R26, 0x3 ;  /* 0x0000001a1d0c7211 */ /* 0x000fe200078418ff */
[C---:B0-----:R-:W-:Y:S02]  /*71f0*/  IMAD.IADD R22, R1.reuse, 0x1, R8 ;  /* 0x0000000101167824 */ /* 0x041fe400078e0208 */
[----:B------:R-:W-:Y:S01]  /*7200*/  IMAD.IADD R25, R1, 0x1, R10 ;  /* 0x0000000101197824 */ /* 0x000fe200078e020a */
[----:B------:R-:W-:-:S05]  /*7210*/  LEA.HI.X R13, R29, R27, R21, 0x3, P2 ;  /* 0x0000001b1d0d7211 */ /* 0x000fca00010f1c15 */
[----:B------:R0:W2:Y:S01]  /*7220*/  LDG.E R12, desc[UR8][R12.64] ;  /* 0x000000080c0c7981 */ /* 0x0000a2000c1e1900 */
[----:B---3--:R-:W-:-:S05]  /*7230*/  IMAD R23, R14, R23, RZ ;  /* 0x000000170e177224 */ /* 0x008fca00078e02ff */
[----:B------:R1:W-:Y:S04]  /*7240*/  STL [R22+0x30], R23 ;  /* 0x0000301716007387 */ /* 0x0003e80000100800 */
[----:B------:R-:W2:Y:S01]  /*7250*/  LDL R25, [R25+0x30] ;  /* 0x0000300019197983 */ /* 0x000ea20000100800 */
        /* <DEDUP_REMOVED lines=10> */
[----:B------:R-:W-:-:S04]  /*7300*/  IADD3 R18, PT, PT, R1, R10, RZ ;  /* 0x0000000a01127210 */ /* 0x000fc80007ffe0ff */
[----:B------:R-:W3:Y:S01]  /*7310*/  LDG.E R15, desc[UR8][R14.64] ;  /* 0x000000080e0f7981 */ /* 0x000ee2000c1e1900 */
[----:B--2---:R-:W-:-:S05]  /*7320*/  IMAD R12, R12, R25, RZ ;  /* 0x000000190c0c7224 */ /* 0x004fca00078e02ff */
[----:B------:R0:W-:Y:S04]  /*7330*/  STL [R13+0x30], R12 ;  /* 0x0000300c0d007387 */ /* 0x0001e80000100800 */
[----:B------:R-:W3:Y:S01]  /*7340*/  LDL R10, [R18+0x30] ;  /* 0x00003000120a7983 */ /* 0x000ee20000100800 */
[----:B------:R-:W-:-:S05]  /*7350*/  IMAD.SHL.U32 R8, R21, 0x4, RZ ;  /* 0x0000000415087824 */ /* 0x000fca00078e00ff */
[----:B------:R-:W-:-:S05]  /*7360*/  LOP3.LUT R8, R8, 0xfffffffc, RZ, 0xc0, !PT ;  /* 0xfffffffc08087812 */ /* 0x000fca00078ec0ff */
[----:B------:R-:W-:Y:S02]  /*7370*/  IMAD.IADD R19, R1, 0x1, R8 ;  /* 0x0000000101137824 */ /* 0x000fe400078e0208 */
[----:B------:R-:W-:Y:S02]  /*7380*/  VIADD R20, R20, 0x4 ;  /* 0x0000000414147836 */ /* 0x000fe40000000000 */
[----:B-1----:R-:W-:Y:S02]  /*7390*/  IMAD.MOV.U32 R22, RZ, RZ, RZ ;  /* 0x000000ffff167224 */ /* 0x002fe400078e00ff */
[----:B---3--:R-:W-:-:S05]  /*73a0*/  IMAD R10, R15, R10, RZ ;  /* 0x0000000a0f0a7224 */ /* 0x008fca00078e02ff */
[----:B------:R0:W-:Y:S02]  /*73b0*/  STL [R19+0x30], R10 ;  /* 0x0000300a13007387 */ /* 0x0001e40000100800 */
.L_x_26:
[----:B------:R-:W-:Y:S05]  /*73c0*/  @!P0 BRA `(.L_x_22) ;  /* 0x0000000000508947 */ /* 0x000fea0003800000 */
.L_x_27:
[----:B-1----:R-:W-:Y:S02]  /*73d0*/  IADD3 R15, P1, PT, RZ, RZ, RZ ;  /* 0x000000ffff0f7210 */ /* 0x002fe40007f3e0ff */
[C---:B0-----:R-:W-:Y:S02]  /*73e0*/  IADD3 R13, P0, PT, -R20.reuse, R6, RZ ;  /* 0x00000006140d7210 */ /* 0x041fe40007f1e1ff */
[----:B------:R-:W-:-:S03]  /*73f0*/  IADD3.X R8, PT, PT, R20, -0x1, RZ, P1, !PT ;  /* 0xffffffff14087810 */ /* 0x000fc60000ffe4ff */
[----:B------:R-:W-:Y:S01]  /*7400*/  IMAD.X R22, R7, 0x1, ~R22, P0 ;  /* 0x0000000107167824 */ /* 0x000fe200000e0e16 */
[----:B-----5:R-:W-:Y:S02]  /*7410*/  LEA R12, P0, R13, R26, 0x3 ;  /* 0x0000001a0d0c7211 */ /* 0x020fe400078018ff */
[----:B------:R-:W-:Y:S02]  /*7420*/  SHF.R.S64 R8, R15, 0x1e, R8 ;  /* 0x0000001e0f087819 */ /* 0x000fe40000001008 */
[----:B------:R-:W-:-:S03]  /*7430*/  LEA.HI.X R13, R13, R27, R22, 0x3, P0 ;  /* 0x0000001b0d0d7211 */ /* 0x000fc600000f1c16 */
[----:B------:R-:W-:-:S03]  /*7440*/  IMAD.IADD R10, R1, 0x1, R8 ;  /* 0x00000001010a7824 */ /* 0x000fc600078e0208 */
[----:B------:R-:W2:Y:S04]  /*7450*/  LDG.E R13, desc[UR8][R12.64] ;  /* 0x000000080c0d7981 */ /* 0x000ea8000c1e1900 */
[----:B------:R-:W2:Y:S01]  /*7460*/  LDL R8, [R10+0x30] ;  /* 0x000030000a087983 */ /* 0x000ea20000100800 */
[C---:B------:R-:W-:Y:S01]  /*7470*/  LEA R15, R20.reuse, R1, 0x2 ;  /* 0x00000001140f7211 */ /* 0x040fe200078e10ff */
[----:B------:R-:W-:Y:S01]  /*7480*/  VIADD R20, R20, 0x1 ;  /* 0x0000000114147836 */ /* 0x000fe20000000000 */
[----:B------:R-:W-:Y:S01]  /*7490*/  IADD3 R11, P0, PT, R11, -0x1, RZ ;  /* 0xffffffff0b0b7810 */ /* 0x000fe20007f1e0ff */
[----:B------:R-:W-:-:S03]  /*74a0*/  IMAD.MOV.U32 R22, RZ, RZ, RZ ;  /* 0x000000ffff167224 */ /* 0x000fc600078e00ff */
[----:B------:R-:W-:Y:S02]  /*74b0*/  IADD3.X R9, PT, PT, R9, -0x1, RZ, P0, !PT ;  /* 0xffffffff09097810 */ /* 0x000fe400007fe4ff */
[----:B------:R-:W-:-:S04]  /*74c0*/  ISETP.NE.U32.AND P0, PT, R11, RZ, PT ;  /* 0x000000ff0b00720c */ /* 0x000fc80003f05070 */
[----:B------:R-:W-:Y:S01]  /*74d0*/  ISETP.NE.AND.EX P0, PT, R9, RZ, PT, P0 ;  /* 0x000000ff0900720c */ /* 0x000fe20003f05300 */
[----:B--2---:R-:W-:-:S05]  /*74e0*/  IMAD R8, R8, R13, RZ ;  /* 0x0000000d08087224 */ /* 0x004fca00078e02ff */
[----:B------:R1:W-:Y:S07]  /*74f0*/  STL [R15+0x30], R8 ;  /* 0x000030080f007387 */ /* 0x0003ee0000100800 */
[----:B------:R-:W-:Y:S05]  /*7500*/  @P0 BRA `(.L_x_27) ;  /* 0xfffffffc00b00947 */ /* 0x000fea000383ffff */
.L_x_22:
[----:B------:R-:W-:-:S04]  /*7510*/  ISETP.GE.U32.AND P0, PT, R6, 0x1, PT ;  /* 0x000000010600780c */ /* 0x000fc80003f06070 */
[----:B------:R-:W-:-:S13]  /*7520*/  ISETP.GE.AND.EX P0, PT, R7, RZ, PT, P0 ;  /* 0x000000ff0700720c */ /* 0x000fda0003f06300 */
[----:B------:R-:W-:Y:S05]  /*7530*/  @!P0 BRA `(.L_x_28) ;  /* 0x0000001400d08947 */ /* 0x000fea0003800000 */
[----:B------:R-:W-:Y:S01]  /*7540*/  ISETP.GE.U32.AND P0, PT, R4, 0x3, PT ;  /* 0x000000030400780c */ /* 0x000fe20003f06070 */
[----:B------:R-:W-:Y:S01]  /*7550*/  UMOV UR4, URZ ;  /* 0x000000ff00047c82 */ /* 0x000fe20008000000 */
[----:B------:R-:W-:Y:S01]  /*7560*/  LOP3.LUT R20, R6, 0x3, RZ, 0xc0, !PT ;  /* 0x0000000306147812 */ /* 0x000fe200078ec0ff */
[----:B0-----:R-:W-:Y:S01]  /*7570*/  IMAD.MOV.U32 R18, RZ, RZ, RZ ;  /* 0x000000ffff127224 */ /* 0x001fe200078e00ff */
[----:B------:R-:W-:-:S13]  /*7580*/  ISETP.GE.U32.AND.EX P0, PT, R2, RZ, PT, P0 ;  /* 0x000000ff0200720c */ /* 0x000fda0003f06100 */
[----:B------:R-:W-:Y:S05]  /*7590*/  @!P0 BRA `(.L_x_29) ;  /* 0x0000000400dc8947 */ /* 0x000fea0003800000 */
[C---:B------:R-:W-:Y:S01]  /*75a0*/  LOP3.LUT R13, R6.reuse, 0xfffffffc, RZ, 0xc0, !PT ;  /* 0xfffffffc060d7812 */ /* 0x040fe200078ec0ff */
[----:B------:R-:W-:Y:S01]  /*75b0*/  IMAD.SHL.U32 R11, R6, 0x4, RZ ;  /* 0x00000004060b7824 */ /* 0x000fe200078e00ff */
[----:B------:R-:W-:Y:S01]  /*75c0*/  LOP3.LUT R9, R7, 0x7fffffff, RZ, 0xc0, !PT ;  /* 0x7fffffff07097812 */ /* 0x000fe200078ec0ff */
[----:B------:R-:W-:Y:S01]  /*75d0*/  UMOV UR4, URZ ;  /* 0x000000ff00047c82 */ /* 0x000fe20008000000 */
[----:B------:R-:W-:Y:S01]  /*75e0*/  ISETP.GT.U32.AND P0, PT, R13, RZ, PT ;  /* 0x000000ff0d00720c */ /* 0x000fe20003f04070 */
[----:B------:R-:W-:Y:S02]  /*75f0*/  IMAD.MOV.U32 R12, RZ, RZ, -0x1 ;  /* 0xffffffffff0c7424 */ /* 0x000fe400078e00ff */
[----:B-1----:R-:W-:Y:S01]  /*7600*/  VIADD R8, R11, 0xfffffff8 ;  /* 0xfffffff80b087836 */ /* 0x002fe20000000000 */
[----:B------:R-:W-:-:S13]  /*7610*/  ISETP.GT.AND.EX P0, PT, R9, RZ, PT, P0 ;  /* 0x000000ff0900720c */ /* 0x000fda0003f04300 */
[----:B------:R-:W-:Y:S05]  /*7620*/  @!P0 BRA `(.L_x_30) ;  /* 0x00000004006c8947 */ /* 0x000fea0003800000 */
[----:B------:R-:W-:Y:S02]  /*7630*/  ISETP.GT.U32.AND P1, PT, R13, 0xc, PT ;  /* 0x0000000c0d00780c */ /* 0x000fe40003f24070 */
[----:B------:R-:W-:Y:S02]  /*7640*/  PLOP3.LUT P0, PT, PT, PT, PT, 0x80, 0x8 ;  /* 0x000000000008781c */ /* 0x000fe40003f0f070 */
[----:B------:R-:W-:-:S13]  /*7650*/  ISETP.GT.AND.EX P1, PT, R9, RZ, PT, P1 ;  /* 0x000000ff0900720c */ /* 0x000fda0003f24310 */
[----:B------:R-:W-:Y:S05]  /*7660*/  @!P1 BRA `(.L_x_31) ;  /* 0x0000000000d49947 */ /* 0x000fea0003800000 */
[----:B------:R-:W-:-:S13]  /*7670*/  PLOP3.LUT P0, PT, PT, PT, PT, 0x8, 0x80 ;  /* 0x000000000080781c */ /* 0x000fda0003f0e170 */
.L_x_32:
[----:B------:R-:W-:-:S05]  /*7680*/  LEA R10, R12, R11, 0x2 ;  /* 0x0000000b0c0a7211 */ /* 0x000fca00078e10ff */
[----:B------:R-:W-:-:S05]  /*7690*/  IMAD.IADD R24, R1, 0x1, R10 ;  /* 0x0000000101187824 */ /* 0x000fca00078e020a */
[----:B0-----:R-:W2:Y:S01]  /*76a0*/  LDL R15, [R24+0x50] ;  /* 0x00005000180f7983 */ /* 0x001ea20000100800 */
[----:B------:R-:W-:Y:S02]  /*76b0*/  IMAD.IADD R14, R1, 0x1, R8 ;  /* 0x00000001010e7824 */ /* 0x000fe400078e0208 */
[----:B------:R-:W-:-:S04]  /*76c0*/  VIADD R10, R12, 0xfffffffc ;  /* 0xfffffffc0c0a7836 */ /* 0x000fc80000000000 */
[----:B------:R-:W-:Y:S01]  /*76d0*/  IMAD R10, R10, 0x4, R11 ;  /* 0x000000040a0a7824 */ /* 0x000fe200078e020b */
[----:B--2---:R0:W-:Y:S04]  /*76e0*/  STL [R24+0x40], R15 ;  /* 0x0000400f18007387 */ /* 0x0041e80000100800 */
[----:B------:R-:W2:Y:S04]  /*76f0*/  LDL R19, [R14+0x50] ;  /* 0x000050000e137983 */ /* 0x000ea80000100800 */
[----:B------:R-:W3:Y:S04]  /*7700*/  LDL R21, [R14+0x4c] ;  /* 0x00004c000e157983 */ /* 0x000ee80000100800 */
[----:B------:R-:W4:Y:S01]  /*7710*/  LDL R23, [R14+0x48] ;  /* 0x000048000e177983 */ /* 0x000f220000100800 */
[----:B------:R-:W-:-:S03]  /*7720*/  IMAD.IADD R29, R1, 0x1, R10 ;  /* 0x00000001011d7824 */ /* 0x000fc600078e020a */
[----:B--2---:R1:W-:Y:S04]  /*7730*/  STL [R14+0x40], R19 ;  /* 0x000040130e007387 */ /* 0x0043e80000100800 */
[----:B---3--:R2:W-:Y:S04]  /*7740*/  STL [R14+0x3c], R21 ;  /* 0x00003c150e007387 */ /* 0x0085e80000100800 */
[----:B----4-:R3:W-:Y:S04]  /*7750*/  STL [R14+0x38], R23 ;  /* 0x000038170e007387 */ /* 0x0107e80000100800 */
[----:B------:R-:W4:Y:S01]  /*7760*/  LDL R22, [R29+0x50] ;  /* 0x000050001d167983 */ /* 0x000f220000100800 */
[----:B------:R-:W-:-:S05]  /*7770*/  VIADD R10, R12, 0xfffffff8 ;  /* 0xfffffff80c0a7836 */ /* 0x000fca0000000000 */
[----:B------:R-:W-:Y:S01]  /*7780*/  LEA R10, R10, R11, 0x2 ;  /* 0x0000000b0a0a7211 */ /* 0x000fe200078e10ff */
[----:B----4-:R4:W-:Y:S04]  /*7790*/  STL [R29+0x40], R22 ;  /* 0x000040161d007387 */ /* 0x0109e80000100800 */
[----:B0-----:R-:W2:Y:S04]  /*77a0*/  LDL R15, [R14+0x40] ;  /* 0x000040000e0f7983 */ /* 0x001ea80000100800 */
[----:B------:R-:W3:Y:S04]  /*77b0*/  LDL R25, [R14+0x3c] ;  /* 0x00003c000e197983 */ /* 0x000ee80000100800 */
[----:B-----5:R-:W4:Y:S01]  /*77c0*/  LDL R27, [R14+0x38] ;  /* 0x000038000e1b7983 */ /* 0x020f220000100800 */
[----:B------:R-:W-:-:S03]  /*77d0*/  IMAD.IADD R24, R1, 0x1, R10 ;  /* 0x0000000101187824 */ /* 0x000fc600078e020a */
[----:B--2---:R0:W-:Y:S04]  /*77e0*/  STL [R14+0x30], R15 ;  /* 0x0000300f0e007387 */ /* 0x0041e80000100800 */
[----:B---3--:R-:W-:Y:S04]  /*77f0*/  STL [R14+0x2c], R25 ;  /* 0x00002c190e007387 */ /* 0x008fe80000100800 */
[----:B----4-:R-:W-:Y:S04]  /*7800*/  STL [R14+0x28], R27 ;  /* 0x0000281b0e007387 */ /* 0x010fe80000100800 */
[----:B-1----:R-:W2:Y:S01]  /*7810*/  LDL R19, [R24+0x50] ;  /* 0x0000500018137983 */ /* 0x002ea20000100800 */
        /* <DEDUP_REMOVED lines=10> */
[----:B------:R-:W3:Y:S01]  /*78c0*/  LDL R10, [R22+0x50] ;  /* 0x00005000160a7983 */ /* 0x000ee20000100800 */
[----:B------:R-:W-:-:S03]  /*78d0*/  IADD3 R13, P1, PT, R13, -0x10, RZ ;  /* 0xfffffff00d0d7810 */ /* 0x000fc60007f3e0ff */
[----:B---3--:R2:W-:Y:S04]  /*78e0*/  STL [R22+0x40], R10 ;  /* 0x0000400a16007387 */ /* 0x0085e80000100800 */
[----:B0-----:R-:W3:Y:S04]  /*78f0*/  LDL R15, [R14+0x20] ;  /* 0x000020000e0f7983 */ /* 0x001ee80000100800 */
[----:B-1----:R-:W4:Y:S04]  /*7900*/  LDL R19, [R14+0x1c] ;  /* 0x00001c000e137983 */ /* 0x002f280000100800 */
[----:B------:R-:W2:Y:S01]  /*7910*/  LDL R25, [R14+0x18] ;  /* 0x000018000e197983 */ /* 0x000ea20000100800 */
[----:B------:R-:W-:Y:S01]  /*7920*/  IADD3.X R9, PT, PT, R9, -0x1, RZ, P1, !PT ;  /* 0xffffffff09097810 */ /* 0x000fe20000ffe4ff */
[----:B------:R-:W-:Y:S01]  /*7930*/  UIADD3 UR4, UPT, UPT, UR4, 0x10, URZ ;  /* 0x0000001004047890 */ /* 0x000fe2000fffe0ff */
[----:B------:R-:W-:Y:S01]  /*7940*/  ISETP.GT.U32.AND P1, PT, R13, 0xc, PT ;  /* 0x0000000c0d00780c */ /* 0x000fe20003f24070 */
[----:B------:R-:W-:-:S02]  /*7950*/  VIADD R8, R8, 0xffffffc0 ;  /* 0xffffffc008087836 */ /* 0x000fc40000000000 */
[----:B------:R-:W-:Y:S01]  /*7960*/  VIADD R12, R12, 0xfffffff0 ;  /* 0xfffffff00c0c7836 */ /* 0x000fe20000000000 */
[----:B------:R-:W-:Y:S01]  /*7970*/  ISETP.GT.AND.EX P1, PT, R9, RZ, PT, P1 ;  /* 0x000000ff0900720c */ /* 0x000fe20003f24310 */
[----:B---3--:R0:W-:Y:S04]  /*7980*/  STL [R14+0x10], R15 ;  /* 0x0000100f0e007387 */ /* 0x0081e80000100800 */
[----:B----4-:R0:W-:Y:S04]  /*7990*/  STL [R14+0xc], R19 ;  /* 0x00000c130e007387 */ /* 0x0101e80000100800 */
[----:B--2---:R0:W-:Y:S04]  /*79a0*/  STL [R14+0x8], R25 ;  /* 0x000008190e007387 */ /* 0x0041e80000100800 */
[----:B------:R-:W-:Y:S05]  /*79b0*/  @P1 BRA `(.L_x_32) ;  /* 0xfffffffc00301947 */ /* 0x000fea000383ffff */
.L_x_31:
[----:B------:R-:W-:-:S04]  /*79c0*/  ISETP.GT.U32.AND P1, PT, R13, 0x4, PT ;  /* 0x000000040d00780c */ /* 0x000fc80003f24070 */
[----:B------:R-:W-:-:S13]  /*79d0*/  ISETP.GT.AND.EX P1, PT, R9, RZ, PT, P1 ;  /* 0x000000ff0900720c */ /* 0x000fda0003f24310 */
[----:B------:R-:W-:Y:S05]  /*79e0*/  @!P1 BRA `(.L_x_33) ;  /* 0x0000000000709947 */ /* 0x000fea0003800000 */
        /* <DEDUP_REMOVED lines=14> */
[----:B------:R-:W2:Y:S04]  /*7ad0*/  LDL R10, [R25+0x50] ;  /* 0x00005000190a7983 */ /* 0x000ea80000100800 */
[----:B--2---:R1:W-:Y:S04]  /*7ae0*/  STL [R25+0x40], R10 ;  /* 0x0000400a19007387 */ /* 0x0043e80000100800 */
[----:B0-----:R-:W2:Y:S04]  /*7af0*/  LDL R14, [R24+0x40] ;  /* 0x00004000180e7983 */ /* 0x001ea80000100800 */
[----:B------:R-:W3:Y:S04]  /*7b00*/  LDL R22, [R24+0x3c] ;  /* 0x00003c0018167983 */ /* 0x000ee80000100800 */
[----:B------:R-:W4:Y:S01]  /*7b10*/  LDL R23, [R24+0x38] ;  /* 0x0000380018177983 */ /* 0x000f220000100800 */
[----:B------:R-:W-:Y:S01]  /*7b20*/  IADD3 R13, P1, PT, R13, -0x8, RZ ;  /* 0xfffffff80d0d7810 */ /* 0x000fe20007f3e0ff */
[----:B------:R-:W-:Y:S01]  /*7b30*/  VIADD R8, R8, 0xffffffe0 ;  /* 0xffffffe008087836 */ /* 0x000fe20000000000 */
[----:B------:R-:W-:Y:S01]  /*7b40*/  PLOP3.LUT P0, PT, PT, PT, PT, 0x8, 0x80 ;  /* 0x000000000080781c */ /* 0x000fe20003f0e170 */
[----:B------:R-:W-:Y:S01]  /*7b50*/  UIADD3 UR4, UPT, UPT, UR4, 0x8, URZ ;  /* 0x0000000804047890 */ /* 0x000fe2000fffe0ff */
[----:B------:R-:W-:-:S02]  /*7b60*/  IADD3.X R9, PT, PT, R9, -0x1, RZ, P1, !PT ;  /* 0xffffffff09097810 */ /* 0x000fc40000ffe4ff */
[----:B------:R-:W-:Y:S01]  /*7b70*/  IADD3 R12, PT, PT, R12, -0x8, RZ ;  /* 0xfffffff80c0c7810 */ /* 0x000fe20007ffe0ff */
[----:B--2---:R1:W-:Y:S04]  /*7b80*/  STL [R24+0x30], R14 ;  /* 0x0000300e18007387 */ /* 0x0043e80000100800 */
[----:B---3--:R1:W-:Y:S04]  /*7b90*/  STL [R24+0x2c], R22 ;  /* 0x00002c1618007387 */ /* 0x0083e80000100800 */
[----:B----4-:R1:W-:Y:S02]  /*7ba0*/  STL [R24+0x28], R23 ;  /* 0x0000281718007387 */ /* 0x0103e40000100800 */
.L_x_33:
[----:B------:R-:W-:-:S04]  /*7bb0*/  ISETP.NE.U32.AND P1, PT, R13, RZ, PT ;  /* 0x000000ff0d00720c */ /* 0x000fc80003f25070 */
[----:B------:R-:W-:-:S13]  /*7bc0*/  ISETP.NE.OR.EX P0, PT, R9, RZ, P0, P1 ;  /* 0x000000ff0900720c */ /* 0x000fda0000705710 */
[----:B------:R-:W-:Y:S05]  /*7bd0*/  @!P0 BRA `(.L_x_29) ;  /* 0x00000000004c8947 */ /* 0x000fea0003800000 */
.L_x_30:
[----:B-1----:R-:W-:-:S04]  /*7be0*/  IMAD R10, R12, 0x4, R11 ;  /* 0x000000040c0a7824 */ /* 0x002fc800078e020b */
[----:B------:R-:W-:-:S05]  /*7bf0*/  IMAD.IADD R21, R1, 0x1, R10 ;  /* 0x0000000101157824 */ /* 0x000fca00078e020a */
[----:B------:R-:W2:Y:S01]  /*7c00*/  LDL R10, [R21+0x50] ;  /* 0x00005000150a7983 */ /* 0x000ea20000100800 */
[----:B---3--:R-:W-:Y:S01]  /*7c10*/  IMAD.IADD R22, R1, 0x1, R8 ;  /* 0x0000000101167824 */ /* 0x008fe200078e0208 */
[----:B------:R-:W-:Y:S02]  /*7c20*/  IADD3 R13, P0, PT, R13, -0x4, RZ ;  /* 0xfffffffc0d0d7810 */ /* 0x000fe40007f1e0ff */
[----:B--2---:R2:W-:Y:S04]  /*7c30*/  STL [R21+0x40], R10 ;  /* 0x0000400a15007387 */ /* 0x0045e80000100800 */
[----:B0-----:R-:W3:Y:S04]  /*7c40*/  LDL R14, [R22+0x50] ;  /* 0x00005000160e7983 */ /* 0x001ee80000100800 */
[----:B------:R-:W4:Y:S04]  /*7c50*/  LDL R15, [R22+0x4c] ;  /* 0x00004c00160f7983 */ /* 0x000f280000100800 */
[----:B------:R-:W2:Y:S01]  /*7c60*/  LDL R19, [R22+0x48] ;  /* 0x0000480016137983 */ /* 0x000ea20000100800 */
[----:B------:R-:W-:Y:S01]  /*7c70*/  IADD3.X R9, PT, PT, R9, -0x1, RZ, P0, !PT ;  /* 0xffffffff09097810 */ /* 0x000fe200007fe4ff */
[----:B------:R-:W-:Y:S01]  /*7c80*/  UIADD3 UR4, UPT, UPT, UR4, 0x4, URZ ;  /* 0x0000000404047890 */ /* 0x000fe2000fffe0ff */
[----:B------:R-:W-:Y:S01]  /*7c90*/  ISETP.NE.U32.AND P0, PT, R13, RZ, PT ;  /* 0x000000ff0d00720c */ /* 0x000fe20003f05070 */
[----:B------:R-:W-:-:S02]  /*7ca0*/  VIADD R12, R12, 0xfffffffc ;  /* 0xfffffffc0c0c7836 */ /* 0x000fc40000000000 */
[----:B------:R-:W-:Y:S01]  /*7cb0*/  VIADD R8, R8, 0xfffffff0 ;  /* 0xfffffff008087836 */ /* 0x000fe20000000000 */
[----:B------:R-:W-:Y:S01]  /*7cc0*/  ISETP.NE.AND.EX P0, PT, R9, RZ, PT, P0 ;  /* 0x000000ff0900720c */ /* 0x000fe20003f05300 */
[----:B---3--:R3:W-:Y:S04]  /*7cd0*/  STL [R22+0x40], R14 ;  /* 0x0000400e16007387 */ /* 0x0087e80000100800 */
[----:B----4-:R3:W-:Y:S04]  /*7ce0*/  STL [R22+0x3c], R15 ;  /* 0x00003c0f16007387 */ /* 0x0107e80000100800 */
[----:B--2---:R3:W-:Y:S04]  /*7cf0*/  STL [R22+0x38], R19 ;  /* 0x0000381316007387 */ /* 0x0047e80000100800 */
[----:B------:R-:W-:Y:S05]  /*7d00*/  @P0 BRA `(.L_x_30) ;  /* 0xfffffffc00b40947 */ /* 0x000fea000383ffff */
.L_x_29:
[----:B------:R-:W-:Y:S01]  /*7d10*/  ISETP.NE.U32.AND P0, PT, R20, RZ, PT ;  /* 0x000000ff1400720c */ /* 0x000fe20003f05070 */
[----:B-1----:R-:W-:-:S03]  /*7d20*/  IMAD.U32 R10, R16, 0x4, R1 ;  /* 0x00000004100a7824 */ /* 0x002fc600078e0001 */
[----:B------:R-:W-:-:S13]  /*7d30*/  ISETP.NE.AND.EX P0, PT, R18, RZ, PT, P0 ;  /* 0x000000ff1200720c */ /* 0x000fda0003f05300 */
[----:B------:R-:W-:Y:S05]  /*7d40*/  @!P0 BRA `(.L_x_34) ;  /* 0x0000000000348947 */ /* 0x000fea0003800000 */
[----:B------:R-:W-:Y:S01]  /*7d50*/  MOV R11, R20 ;  /* 0x00000014000b7202 */ /* 0x000fe20000000f00 */
[----:B------:R-:W-:Y:S01]  /*7d60*/  IMAD.MOV.U32 R12, RZ, RZ, R18 ;  /* 0x000000ffff0c7224 */ /* 0x000fe200078e0012 */
[----:B------:R-:W-:-:S12]  /*7d70*/  ULOP3.LUT UR4, URZ, UR4, URZ, 0x33, !UPT ;  /* 0x00000004ff047292 */ /* 0x000fd8000f8e33ff */
.L_x_35:
[----:B-1----:R-:W-:-:S04]  /*7d80*/  VIADD R8, R6, UR4 ;  /* 0x0000000406087c36 */ /* 0x002fc80008000000 */
[----:B------:R-:W-:-:S05]  /*7d90*/  IMAD.U32 R9, R8, 0x4, R1 ;  /* 0x0000000408097824 */ /* 0x000fca00078e0001 */
[----:B------:R-:W2:Y:S01]  /*7da0*/  LDL R8, [R9+0x50] ;  /* 0x0000500009087983 */ /* 0x000ea20000100800 */
[----:B------:R-:W-:Y:S01]  /*7db0*/  IADD3 R11, P0, PT, R11, -0x1, RZ ;  /* 0xffffffff0b0b7810 */ /* 0x000fe20007f1e0ff */
[----:B------:R-:W-:-:S03]  /*7dc0*/  UIADD3 UR4, UPT, UPT, UR4, -0x1, URZ ;  /* 0xffffffff04047890 */ /* 0x000fc6000fffe0ff */
[----:B------:R-:W-:Y:S02]  /*7dd0*/  IADD3.X R12, PT, PT, R12, -0x1, RZ, P0, !PT ;  /* 0xffffffff0c0c7810 */ /* 0x000fe400007fe4ff */
[----:B------:R-:W-:-:S04]  /*7de0*/  ISETP.NE.U32.AND P0, PT, R11, RZ, PT ;  /* 0x000000ff0b00720c */ /* 0x000fc80003f05070 */
[----:B------:R-:W-:Y:S01]  /*7df0*/  ISETP.NE.AND.EX P0, PT, R12, RZ, PT, P0 ;  /* 0x000000ff0c00720c */ /* 0x000fe20003f05300 */
[----:B--2---:R1:W-:-:S12]  /*7e00*/  STL [R9+0x40], R8 ;  /* 0x0000400809007387 */ /* 0x0043d80000100800 */
[----:B------:R-:W-:Y:S05]  /*7e10*/  @P0 BRA `(.L_x_35) ;  /* 0xfffffffc00d80947 */ /* 0x000fea000383ffff */
.L_x_34:
[----:B----4-:R-:W2:Y:S01]  /*7e20*/  LDL R0, [R0+0x50] ;  /* 0x0000500000007983 */ /* 0x010ea20000100800 */
[----:B-1----:R-:W1:Y:S03]  /*7e30*/  LDC R8, c[0x0][0x3b0] ;  /* 0x0000ec00ff087b82 */ /* 0x002e660000000800 */
[----:B------:R-:W2:Y:S01]  /*7e40*/  LDL R9, [R10] ;  /* 0x000000000a097983 */ /* 0x000ea20000100800 */
[----:B------:R-:W-:Y:S01]  /*7e50*/  ISETP.GE.U32.AND P0, PT, R4, 0xf, PT ;  /* 0x0000000f0400780c */ /* 0x000fe20003f06070 */
[----:B0--3--:R-:W-:Y:S01]  /*7e60*/  HFMA2 R19, -RZ, RZ, 0, 0 ;  /* 0x00000000ff137431 */ /* 0x009fe200000001ff */
[----:B------:R-:W-:Y:S01]  /*7e70*/  LOP3.LUT R21, R6, 0xf, RZ, 0xc0, !PT ;  /* 0x0000000f06157812 */ /* 0x000fe200078ec0ff */
[----:B------:R-:W-:Y:S01]  /*7e80*/  IMAD.MOV.U32 R11, RZ, RZ, RZ ;  /* 0x000000ffff0b7224 */ /* 0x000fe200078e00ff */
[----:B------:R-:W-:Y:S02]  /*7e90*/  ISETP.GE.U32.AND.EX P0, PT, R2, RZ, PT, P0 ;  /* 0x000000ff0200720c */ /* 0x000fe40003f06100 */
[----:B------:R-:W-:-:S04]  /*7ea0*/  ISETP.NE.U32.AND P1, PT, R21, RZ, PT ;  /* 0x000000ff1500720c */ /* 0x000fc80003f25070 */
[----:B------:R-:W-:Y:S01]  /*7eb0*/  ISETP.NE.AND.EX P1, PT, RZ, RZ, PT, P1 ;  /* 0x000000ffff00720c */ /* 0x000fe20003f25310 */
[----:B-1----:R-:W-:Y:S02]  /*7ec0*/  IMAD.U32 R8, R8, 0x4, R1 ;  /* 0x0000000408087824 */ /* 0x002fe400078e0001 */
[----:B--2---:R-:W-:-:S05]  /*7ed0*/  IMAD.IADD R9, R0, 0x1, -R9 ;  /* 0x0000000100097824 */ /* 0x004fca00078e0a09 */
[----:B------:R0:W-:Y:S01]  /*7ee0*/  STL [R8+0x40], R9 ;  /* 0x0000400908007387 */ /* 0x0001e20000100800 */
[----:B------:R-:W-:Y:S05]  /*7ef0*/  @!P0 BRA `(.L_x_36) ;  /* 0x0000000400508947 */ /* 0x000fea0003800000 */
[C---:B------:R-:W-:Y:S01]  /*7f00*/  IMAD.U32 R0, R6.reuse, 0x4, R3 ;  /* 0x0000000406007824 */ /* 0x040fe200078e0003 */
[----:B------:R-:W-:Y:S01]  /*7f10*/  LOP3.LUT R19, R6, 0xfffffff0, RZ, 0xc0, !PT ;  /* 0xfffffff006137812 */ /* 0x000fe200078ec0ff */
[----:B------:R-:W-:Y:S01]  /*7f20*/  VIADD R4, R1, 0x60 ;  /* 0x0000006001047836 */ /* 0x000fe20000000000 */
[----:B------:R-:W-:Y:S01]  /*7f30*/  LOP3.LUT R7, R7, 0x7fffffff, RZ, 0xc0, !PT ;  /* 0x7fffffff07077812 */ /* 0x000fe200078ec0ff */
[----:B------:R-:W-:Y:S01]  /*7f40*/  IMAD.MOV.U32 R11, RZ, RZ, RZ ;  /* 0x000000ffff0b7224 */ /* 0x000fe200078e00ff */
[----:B------:R-:W-:Y:S01]  /*7f50*/  MOV R22, R19 ;  /* 0x0000001300167202 */ /* 0x000fe20000000f00 */
[----:B------:R-:W-:Y:S02]  /*7f60*/  IMAD.MOV.U32 R2, RZ, RZ, RZ ;  /* 0x000000ffff027224 */ /* 0x000fe400078e00ff */
[----:B------:R-:W-:Y:S02]  /*7f70*/  IMAD.MOV.U32 R3, RZ, RZ, -0x10 ;  /* 0xfffffff0ff037424 */ /* 0x000fe400078e00ff */
[----:B------:R-:W-:-:S07]  /*7f80*/  VIADD R0, R0, 0xfffffffc ;  /* 0xfffffffc00007836 */ /* 0x000fce0000000000 */
.L_x_37:
[----:B------:R-:W-:Y:S01]  /*7f90*/  IADD3 R2, P2, PT, RZ, R2, RZ ;  /* 0x00000002ff027210 */ /* 0x000fe20007f5e0ff */
[----:B0-----:R-:W2:Y:S03]  /*7fa0*/  LDL R9, [R0] ;  /* 0x0000000000097983 */ /* 0x001ea60000100800 */
[----:B------:R-:W-:Y:S01]  /*7fb0*/  IADD3.X R8, PT, PT, R6, 0xe, R3, !PT, P2 ;  /* 0x0000000e06087810 */ /* 0x000fe20007fe4403 */
[----:B------:R-:W2:Y:S04]  /*7fc0*/  LDL.128 R12, [R4+-0x20] ;  /* 0xffffe000040c7983 */ /* 0x000ea80000100c00 */
[----:B-----5:R-:W-:-:S06]  /*7fd0*/  IMAD.U32 R26, R8, 0x4, R1 ;  /* 0x00000004081a7824 */ /* 0x020fcc00078e0001 */
[----:B------:R-:W3:Y:S01]  /*7fe0*/  LDL R26, [R26+0x30] ;  /* 0x000030001a1a7983 */ /* 0x000ee20000100800 */
[C-C-:B------:R-:W-:Y:S02]  /*7ff0*/  IADD3.X R8, PT, PT, R6.reuse, 0xd, R3.reuse, !PT, P2 ;  /* 0x0000000d06087810 */ /* 0x140fe40007fe4403 */
[----:B------:R-:W-:-:S03]  /*8000*/  IADD3.X R10, PT, PT, R6, 0xc, R3, !PT, P2 ;  /* 0x0000000c060a7810 */ /* 0x000fc60007fe4403 */
[----:B------:R-:W-:Y:S01]  /*8010*/  IMAD.U32 R28, R8, 0x4, R1 ;  /* 0x00000004081c7824 */ /* 0x000fe200078e0001 */
[----:B------:R-:W-:Y:S01]  /*8020*/  IADD3.X R8, PT, PT, R6, 0xb, R3, !PT, P2 ;  /* 0x0000000b06087810 */ /* 0x000fe20007fe4403 */
[----:B------:R-:W-:-:S03]  /*8030*/  IMAD.U32 R24, R10, 0x4, R1 ;  /* 0x000000040a187824 */ /* 0x000fc600078e0001 */
[----:B------:R-:W4:Y:S01]  /*8040*/  LDL R23, [R28+0x30] ;  /* 0x000030001c177983 */ /* 0x000f220000100800 */
[----:B------:R-:W-:-:S03]  /*8050*/  IMAD.U32 R27, R8, 0x4, R1 ;  /* 0x00000004081b7824 */ /* 0x000fc600078e0001 */
[----:B------:R-:W4:Y:S01]  /*8060*/  LDL R24, [R24+0x30] ;  /* 0x0000300018187983 */ /* 0x000f220000100800 */
[----:B--2---:R-:W-:Y:S01]  /*8070*/  IMAD R9, R12, R9, R11 ;  /* 0x000000090c097224 */ /* 0x004fe200078e020b */
[----:B------:R-:W-:-:S03]  /*8080*/  IADD3.X R12, PT, PT, R6, 0xa, R3, !PT, P2 ;  /* 0x0000000a060c7810 */ /* 0x000fc60007fe4403 */
[----:B---3--:R-:W-:Y:S02]  /*8090*/  IMAD R25, R13, R26, R9 ;  /* 0x0000001a0d197224 */ /* 0x008fe400078e0209 */
[----:B------:R0:W2:Y:S04]  /*80a0*/  LDL R13, [R27+0x30] ;  /* 0x000030001b0d7983 */ /* 0x0000a80000100800 */
[----:B------:R-:W2:Y:S01]  /*80b0*/  LDL.128 R8, [R4+-0x10] ;  /* 0xfffff00004087983 */ /* 0x000ea20000100c00 */
[----:B------:R-:W-:-:S06]  /*80c0*/  IMAD.U32 R26, R12, 0x4, R1 ;  /* 0x000000040c1a7824 */ /* 0x000fcc00078e0001 */
[----:B------:R-:W3:Y:S01]  /*80d0*/  LDL R26, [R26+0x30] ;  /* 0x000030001a1a7983 */ /* 0x000ee20000100800 */
[----:B----4-:R-:W-:Y:S01]  /*80e0*/  IMAD R23, R14, R23, R25 ;  /* 0x000000170e177224 */ /* 0x010fe200078e0219 */
[----:B------:R-:W-:-:S03]  /*80f0*/  IADD3.X R14, PT, PT, R6, 0x9, R3, !PT, P2 ;  /* 0x00000009060e7810 */ /* 0x000fc60007fe4403 */
[----:B------:R-:W-:Y:S01]  /*8100*/  IMAD R15, R15, R24, R23 ;  /* 0x000000180f0f7224 */ /* 0x000fe200078e0217 */
[----:B------:R-:W-:Y:S01]  /*8110*/  IADD3.X R12, PT, PT, R6, 0x8, R3, !PT, P2 ;  /* 0x00000008060c7810 */ /* 0x000fe20007fe4403 */
[----:B------:R-:W-:-:S03]  /*8120*/  IMAD.U32 R23, R14, 0x4, R1 ;  /* 0x000000040e177824 */ /* 0x000fc600078e0001 */
[----:B------:R-:W-:-:S03]  /*8130*/  LEA R24, R12, R1, 0x2 ;  /* 0x000000010c187211 */ /* 0x000fc600078e10ff */
[----:B------:R-:W4:Y:S01]  /*8140*/  LDL R23, [R23+0x30] ;  /* 0x0000300017177983 */ /* 0x000f220000100800 */
[----:B------:R-:W-:-:S03]  /*8150*/  IADD3.X R12, PT, PT, R6, 0x6, R3, !PT, P2 ;  /* 0x00000006060c7810 */ /* 0x000fc60007fe4403 */
[----:B------:R-:W4:Y:S02]  /*8160*/  LDL R24, [R24+0x30] ;  /* 0x0000300018187983 */ /* 0x000f240000100800 */
[----:B0-----:R-:W-:Y:S02]  /*8170*/  IMAD.U32 R27, R12, 0x4, R1 ;  /* 0x000000040c1b7824 */ /* 0x001fe400078e0001 */
[----:B--2---:R-:W-:Y:S01]  /*8180*/  IMAD R13, R8, R13, R15 ;  /* 0x0000000d080d7224 */ /* 0x004fe200078e020f */
[----:B------:R-:W-:-:S05]  /*8190*/  IADD3.X R8, PT, PT, R6, 0x7, R3, !PT, P2 ;  /* 0x0000000706087810 */ /* 0x000fca0007fe4403 */
[----:B------:R-:W-:Y:S01]  /*81a0*/  IMAD.U32 R25, R8, 0x4, R1 ;  /* 0x0000000408197824 */ /* 0x000fe200078e0001 */
[----:B------:R-:W-:Y:S01]  /*81b0*/  IADD3.X R8, PT, PT, R6, 0x5, R3, !PT, P2 ;  /* 0x0000000506087810 */ /* 0x000fe20007fe4403 */
[----:B---3--:R-:W-:Y:S02]  /*81c0*/  IMAD R26, R9, R26, R13 ;  /* 0x0000001a091a7224 */ /* 0x008fe400078e020d */
[----:B------:R-:W2:Y:S02]  /*81d0*/  LDL.128 R12, [R4] ;  /* 0x00000000040c7983 */ /* 0x000ea40000100c00 */
[----:B------:R-:W-:Y:S02]  /*81e0*/  IMAD.U32 R9, R8, 0x4, R1 ;  /* 0x0000000408097824 */ /* 0x000fe400078e0001 */
[----:B------:R-:W2:Y:S04]  /*81f0*/  LDL R25, [R25+0x30] ;  /* 0x0000300019197983 */ /* 0x000ea80000100800 */
[----:B------:R-:W3:Y:S04]  /*8200*/  LDL R8, [R27+0x30] ;  /* 0x000030001b087983 */ /* 0x000ee80000100800 */
[----:B------:R-:W3:Y:S01]  /*8210*/  LDL R9, [R9+0x30] ;  /* 0x0000300009097983 */ /* 0x000ee20000100800 */
[----:B----4-:R-:W-:-:S04]  /*8220*/  IMAD R10, R10, R23, R26 ;  /* 0x000000170a0a7224 */ /* 0x010fc800078e021a */
[----:B------:R-:W-:-:S04]  /*8230*/  IMAD R10, R11, R24, R10 ;  /* 0x000000180b0a7224 */ /* 0x000fc800078e020a */
[----:B--2---:R-:W-:Y:S01]  /*8240*/  IMAD R12, R12, R25, R10 ;  /* 0x000000190c0c7224 */ /* 0x004fe200078e020a */
[----:B------:R-:W-:-:S03]  /*8250*/  IADD3.X R10, PT, PT, R6, 0x4, R3, !PT, P2 ;  /* 0x00000004060a7810 */ /* 0x000fc60007fe4403 */
[----:B---3--:R-:W-:Y:S01]  /*8260*/  IMAD R12, R13, R8, R12 ;  /* 0x000000080d0c7224 */ /* 0x008fe200078e020c */
[----:B------:R-:W-:Y:S01]  /*8270*/  IADD3.X R8, PT, PT, R6, 0x3, R3, !PT, P2 ;  /* 0x0000000306087810 */ /* 0x000fe20007fe4403 */
[----:B------:R-:W-:Y:S02]  /*8280*/  IMAD.U32 R23, R10, 0x4, R1 ;  /* 0x000000040a177824 */ /* 0x000fe400078e0001 */
[----:B------:R-:W-:Y:S01]  /*8290*/  IMAD R24, R14, R9, R12 ;  /* 0x000000090e187224 */ /* 0x000fe200078e020c */
[----:B------:R-:W-:Y:S01]  /*82a0*/  IADD3.X R14, PT, PT, R6, 0x2, R3, !PT, P2 ;  /* 0x00000002060e7810 */ /* 0x000fe20007fe4403 */
[----:B------:R-:W-:Y:S01]  /*82b0*/  IMAD.U32 R13, R8, 0x4, R1 ;  /* 0x00000004080d7824 */ /* 0x000fe200078e0001 */
[----:B------:R-:W-:Y:S01]  /*82c0*/  IADD3.X R12, PT, PT, R6, 0x1, R3, !PT, P2 ;  /* 0x00000001060c7810 */ /* 0x000fe20007fe4403 */
[----:B------:R-:W2:Y:S02]  /*82d0*/  LDL R23, [R23+0x30] ;  /* 0x0000300017177983 */ /* 0x000ea40000100800 */
[----:B------:R-:W-:Y:S01]  /*82e0*/  IMAD.U32 R14, R14, 0x4, R1 ;  /* 0x000000040e0e7824 */ /* 0x000fe200078e0001 */
[----:B------:R-:W-:Y:S01]  /*82f0*/  LEA R26, R12, R1, 0x2 ;  /* 0x000000010c1a7211 */ /* 0x000fe200078e10ff */
[----:B------:R0:W3:Y:S01]  /*8300*/  LDL.128 R8, [R4+0x10] ;  /* 0x0000100004087983 */ /* 0x0000e20000100c00 */
[----:B------:R-:W-:-:S03]  /*8310*/  IMAD.IADD R12, R3, 0x1, R6 ;  /* 0x00000001030c7824 */ /* 0x000fc600078e0206 */
[----:B------:R-:W3:Y:S01]  /*8320*/  LDL R13, [R13+0x30] ;  /* 0x000030000d0d7983 */ /* 0x000ee20000100800 */
[----:B------:R-:W-:-:S03]  /*8330*/  IMAD.U32 R25, R12, 0x4, R1 ;  /* 0x000000040c197824 */ /* 0x000fc600078e0001 */
[----:B------:R-:W4:Y:S04]  /*8340*/  LDL R14, [R14+0x30] ;  /* 0x000030000e0e7983 */ /* 0x000f280000100800 */
[----:B------:R-:W4:Y:S04]  /*8350*/  LDL R12, [R26+0x30] ;  /* 0x000030001a0c7983 */ /* 0x000f280000100800 */
[----:B------:R-:W4:Y:S01]  /*8360*/  LDL R25, [R25+0x30] ;  /* 0x0000300019197983 */ /* 0x000f220000100800 */
[----:B------:R-:W-:-:S04]  /*8370*/  IADD3 R22, P0, PT, R22, -0x10, RZ ;  /* 0xfffffff016167810 */ /* 0x000fc80007f1e0ff */
[----:B------:R-:W-:Y:S02]  /*8380*/  IADD3.X R7, PT, PT, R7, -0x1, RZ, P0, !PT ;  /* 0xffffffff07077810 */ /* 0x000fe400007fe4ff */
[----:B------:R-:W-:-:S04]  /*8390*/  ISETP.NE.U32.AND P0, PT, R22, RZ, PT ;  /* 0x000000ff1600720c */ /* 0x000fc80003f05070 */
[----:B------:R-:W-:Y:S01]  /*83a0*/  ISETP.NE.AND.EX P0, PT, R7, RZ, PT, P0 ;  /* 0x000000ff0700720c */ /* 0x000fe20003f05300 */
[----:B------:R-:W-:Y:S01]  /*83b0*/  VIADD R0, R0, 0xffffffc0 ;  /* 0xffffffc000007836 */ /* 0x000fe20000000000 */
[----:B------:R-:W-:Y:S01]  /*83c0*/  IADD3.X R3, PT, PT, R3, -0x10, RZ, P2, !PT ;  /* 0xfffffff003037810 */ /* 0x000fe200017fe4ff */
[----:B0-----:R-:W-:Y:S02]  /*83d0*/  VIADD R4, R4, 0x40 ;  /* 0x0000004004047836 */ /* 0x001fe40000000000 */
[----:B--2---:R-:W-:-:S04]  /*83e0*/  IMAD R15, R15, R23, R24 ;  /* 0x000000170f0f7224 */ /* 0x004fc800078e0218 */
[----:B---3--:R-:W-:-:S04]  /*83f0*/  IMAD R8, R8, R13, R15 ;  /* 0x0000000d08087224 */ /* 0x008fc800078e020f */
[----:B----4-:R-:W-:-:S04]  /*8400*/  IMAD R9, R9, R14, R8 ;  /* 0x0000000e09097224 */ /* 0x010fc800078e0208 */
[----:B------:R-:W-:-:S04]  /*8410*/  IMAD R10, R10, R12, R9 ;  /* 0x0000000c0a0a7224 */ /* 0x000fc800078e0209 */
[----:B------:R-:W-:Y:S01]  /*8420*/  IMAD R11, R11, R25, R10 ;  /* 0x000000190b0b7224 */ /* 0x000fe200078e020a */
[----:B------:R-:W-:Y:S06]  /*8430*/  @P0 BRA `(.L_x_37) ;  /* 0xfffffff800d40947 */ /* 0x000fec000383ffff */
.L_x_36:
[----:B------:R-:W-:Y:S05]  /*8440*/  @!P1 BRA `(.L_x_38) ;  /* 0x0000000800009947 */ /* 0x000fea0003800000 */
[----:B------:R-:W-:Y:S02]  /*8450*/  ISETP.GE.U32.AND P0, PT, R21, 0x8, PT ;  /* 0x000000081500780c */ /* 0x000fe40003f06070 */
[----:B------:R-:W-:Y:S02]  /*8460*/  LOP3.LUT R15, R6, 0x7, RZ, 0xc0, !PT ;  /* 0x00000007060f7812 */ /* 0x000fe400078ec0ff */
[----:B------:R-:W-:Y:S02]  /*8470*/  ISETP.GE.U32.AND.EX P0, PT, RZ, RZ, PT, P0 ;  /* 0x000000ffff00720c */ /* 0x000fe40003f06100 */
[----:B------:R-:W-:-:S04]  /*8480*/  ISETP.NE.U32.AND P1, PT, R15, RZ, PT ;  /* 0x000000ff0f00720c */ /* 0x000fc80003f25070 */
[----:B------:R-:W-:-:S07]  /*8490*/  ISETP.NE.AND.EX P1, PT, RZ, RZ, PT, P1 ;  /* 0x000000ffff00720c */ /* 0x000fce0003f25310 */
[----:B------:R-:W-:Y:S06]  /*84a0*/  @!P0 BRA `(.L_x_39) ;  /* 0x00000004000c8947 */ /* 0x000fec0003800000 */
[----:B------:R-:W-:Y:S01]  /*84b0*/  IMAD.MOV.U32 R0, RZ, RZ, RZ ;  /* 0x000000ffff007224 */ /* 0x000fe200078e00ff */
[----:B------:R-:W-:Y:S01]  /*84c0*/  LOP3.LUT R3, RZ, R19, RZ, 0x33, !PT ;  /* 0x00000013ff037212 */ /* 0x000fe200078e33ff */
[----:B------:R-:W-:-:S03]  /*84d0*/  IMAD.SHL.U32 R2, R19, 0x4, RZ ;  /* 0x0000000413027824 */ /* 0x000fc600078e00ff */
[----:B------:R-:W-:Y:S01]  /*84e0*/  IADD3 RZ, P0, PT, RZ, -R0, RZ ;  /* 0x80000000ffff7210 */ /* 0x000fe20007f1e0ff */
[C---:B------:R-:W-:Y:S01]  /*84f0*/  VIADD R28, R2.reuse, 0x4 ;  /* 0x00000004021c7836 */ /* 0x040fe20000000000 */
[----:B------:R-:W-:Y:S01]  /*8500*/  IADD3 R0, PT, PT, R3, R6, RZ ;  /* 0x0000000603007210 */ /* 0x000fe20007ffe0ff */
[C---:B-----5:R-:W-:Y:S01]  /*8510*/  VIADD R26, R2.reuse, 0x8 ;  /* 0x00000008021a7836 */ /* 0x060fe20000000000 */
[C---:B------:R-:W-:Y:S01]  /*8520*/  IADD3 R4, PT, PT, R2.reuse, 0x18, RZ ;  /* 0x0000001802047810 */ /* 0x040fe20007ffe0ff */
[----:B------:R-:W-:Y:S01]  /*8530*/  VIADD R3, R2, 0x1c ;  /* 0x0000001c02037836 */ /* 0x000fe20000000000 */
[----:B------:R-:W-:Y:S01]  /*8540*/  LOP3.LUT R28, R28, 0xfffffffc, RZ, 0xc0, !PT ;  /* 0xfffffffc1c1c7812 */ /* 0x000fe200078ec0ff */
[----:B------:R-:W-:Y:S01]  /*8550*/  VIADD R24, R2, 0xc ;  /* 0x0000000c02187836 */ /* 0x000fe20000000000 */
[----:B------:R-:W-:Y:S01]  /*8560*/  IADD3.X R7, PT, PT, R6, -0x2, ~R19, !PT, P0 ;  /* 0xfffffffe06077810 */ /* 0x000fe20007fe0c13 */
[----:B------:R-:W-:Y:S02]  /*8570*/  IMAD.IADD R13, R1, 0x1, R2 ;  /* 0x00000001010d7824 */ /* 0x000fe400078e0202 */
[--C-:B0-----:R-:W-:Y:S01]  /*8580*/  IMAD.U32 R9, R0, 0x4, R1.reuse ;  /* 0x0000000400097824 */ /* 0x101fe200078e0001 */
[----:B------:R-:W-:Y:S01]  /*8590*/  LOP3.LUT R26, R26, 0xfffffffc, RZ, 0xc0, !PT ;  /* 0xfffffffc1a1a7812 */ /* 0x000fe200078ec0ff */
[----:B------:R-:W-:Y:S01]  /*85a0*/  VIADD R14, R2, 0x10 ;  /* 0x00000010020e7836 */ /* 0x000fe20000000000 */
[----:B------:R-:W-:Y:S01]  /*85b0*/  LOP3.LUT R0, R3, 0xfffffffc, RZ, 0xc0, !PT ;  /* 0xfffffffc03007812 */ /* 0x000fe200078ec0ff */
[----:B------:R-:W-:Y:S01]  /*85c0*/  IMAD.IADD R29, R1, 0x1, R28 ;  /* 0x00000001011d7824 */ /* 0x000fe200078e021c */
[----:B------:R-:W-:Y:S01]  /*85d0*/  LOP3.LUT R24, R24, 0xfffffffc, RZ, 0xc0, !PT ;  /* 0xfffffffc18187812 */ /* 0x000fe200078ec0ff */
[----:B------:R-:W-:Y:S01]  /*85e0*/  IMAD.U32 R28, R7, 0x4, R1 ;  /* 0x00000004071c7824 */ /* 0x000fe200078e0001 */
[--C-:B------:R-:W-:Y:S01]  /*85f0*/  IADD3.X R3, PT, PT, R6, -0x3, ~R19.reuse, !PT, P0 ;  /* 0xfffffffd06037810 */ /* 0x100fe20007fe0c13 */
[----:B------:R-:W2:Y:S01]  /*8600*/  LDL R13, [R13+0x40] ;  /* 0x000040000d0d7983 */ /* 0x000ea20000100800 */
[----:B------:R-:W-:Y:S01]  /*8610*/  VIADD R10, R2, 0x14 ;  /* 0x00000014020a7836 */ /* 0x000fe20000000000 */
[----:B------:R-:W-:-:S02]  /*8620*/  IADD3.X R22, PT, PT, R6, -0x4, ~R19, !PT, P0 ;  /* 0xfffffffc06167810 */ /* 0x000fc40007fe0c13 */
[----:B------:R-:W2:Y:S01]  /*8630*/  LDL R9, [R9+0x30] ;  /* 0x0000300009097983 */ /* 0x000ea20000100800 */
[----:B------:R-:W-:Y:S01]  /*8640*/  LOP3.LUT R14, R14, 0xfffffffc, RZ, 0xc0, !PT ;  /* 0xfffffffc0e0e7812 */ /* 0x000fe200078ec0ff */
[C---:B------:R-:W-:Y:S01]  /*8650*/  IMAD.IADD R7, R1.reuse, 0x1, R26 ;  /* 0x0000000101077824 */ /* 0x040fe200078e021a */
[----:B------:R-:W-:Y:S01]  /*8660*/  IADD3 R26, PT, PT, R1, R24, RZ ;  /* 0x00000018011a7210 */ /* 0x000fe20007ffe0ff */
[----:B------:R-:W-:Y:S01]  /*8670*/  IMAD.U32 R27, R3, 0x4, R1 ;  /* 0x00000004031b7824 */ /* 0x000fe200078e0001 */
[----:B------:R-:W3:Y:S01]  /*8680*/  LDL R24, [R28+0x30] ;  /* 0x000030001c187983 */ /* 0x000ee20000100800 */
[----:B------:R-:W-:Y:S01]  /*8690*/  IADD3.X R12, PT, PT, R6, -0x5, ~R19, !PT, P0 ;  /* 0xfffffffb060c7810 */ /* 0x000fe20007fe0c13 */
[----:B------:R-:W-:Y:S02]  /*86a0*/  IMAD.U32 R21, R22, 0x4, R1 ;  /* 0x0000000416157824 */ /* 0x000fe400078e0001 */
[----:B------:R-:W3:Y:S01]  /*86b0*/  LDL R3, [R29+0x40] ;  /* 0x000040001d037983 */ /* 0x000ee20000100800 */
[----:B------:R-:W-:Y:S01]  /*86c0*/  LOP3.LUT R10, R10, 0xfffffffc, RZ, 0xc0, !PT ;  /* 0xfffffffc0a0a7812 */ /* 0x000fe200078ec0ff */
[----:B------:R-:W-:Y:S01]  /*86d0*/  IMAD.IADD R22, R1, 0x1, R14 ;  /* 0x0000000101167824 */ /* 0x000fe200078e020e */
[----:B------:R-:W-:Y:S01]  /*86e0*/  IADD3.X R8, PT, PT, R6, -0x6, ~R19, !PT, P0 ;  /* 0xfffffffa06087810 */ /* 0x000fe20007fe0c13 */
[----:B------:R-:W4:Y:S01]  /*86f0*/  LDL R7, [R7+0x40] ;  /* 0x0000400007077983 */ /* 0x000f220000100800 */
[----:B------:R-:W-:-:S03]  /*8700*/  IMAD.U32 R23, R12, 0x4, R1 ;  /* 0x000000040c177824 */ /* 0x000fc600078e0001 */
[----:B------:R-:W4:Y:S01]  /*8710*/  LDL R14, [R27+0x30] ;  /* 0x000030001b0e7983 */ /* 0x000f220000100800 */
[----:B------:R-:W-:Y:S01]  /*8720*/  IMAD.IADD R12, R1, 0x1, R10 ;  /* 0x00000001010c7824 */ /* 0x000fe200078e020a */
[----:B------:R-:W-:Y:S02]  /*8730*/  LOP3.LUT R2, R4, 0xfffffffc, RZ, 0xc0, !PT ;  /* 0xfffffffc04027812 */ /* 0x000fe400078ec0ff */
[----:B------:R-:W4:Y:S01]  /*8740*/  LDL R10, [R26+0x40] ;  /* 0x000040001a0a7983 */ /* 0x000f220000100800 */
[----:B------:R-:W-:-:S03]  /*8750*/  IMAD.U32 R25, R8, 0x4, R1 ;  /* 0x0000000408197824 */ /* 0x000fc600078e0001 */
[----:B------:R-:W4:Y:S01]  /*8760*/  LDL R21, [R21+0x30] ;  /* 0x0000300015157983 */ /* 0x000f220000100800 */
[C-C-:B------:R-:W-:Y:S01]  /*8770*/  IADD3.X R4, PT, PT, R6.reuse, -0x7, ~R19.reuse, !PT, P0 ;  /* 0xfffffff906047810 */ /* 0x140fe20007fe0c13 */
[----:B------:R-:W-:Y:S02]  /*8780*/  IMAD.IADD R8, R1, 0x1, R2 ;  /* 0x0000000101087824 */ /* 0x000fe400078e0202 */
[----:B------:R-:W4:Y:S01]  /*8790*/  LDL R22, [R22+0x40] ;  /* 0x0000400016167983 */ /* 0x000f220000100800 */
[----:B------:R-:W-:-:S03]  /*87a0*/  IADD3.X R2, PT, PT, R6, -0x8, ~R19, !PT, P0 ;  /* 0xfffffff806027810 */ /* 0x000fc60007fe0c13 */
[----:B------:R-:W4:Y:S01]  /*87b0*/  LDL R23, [R23+0x30] ;  /* 0x0000300017177983 */ /* 0x000f220000100800 */
[----:B------:R-:W-:Y:S01]  /*87c0*/  LEA R4, R4, R1, 0x2 ;  /* 0x0000000104047211 */ /* 0x000fe200078e10ff */
[----:B------:R-:W-:Y:S02]  /*87d0*/  IMAD.IADD R0, R1, 0x1, R0 ;  /* 0x0000000101007824 */ /* 0x000fe400078e0200 */
[----:B------:R-:W4:Y:S01]  /*87e0*/  LDL R12, [R12+0x40] ;  /* 0x000040000c0c7983 */ /* 0x000f220000100800 */
[----:B------:R-:W-:-:S03]  /*87f0*/  IMAD.U32 R2, R2, 0x4, R1 ;  /* 0x0000000402027824 */ /* 0x000fc600078e0001 */
[----:B------:R-:W4:Y:S04]  /*8800*/  LDL R25, [R25+0x30] ;  /* 0x0000300019197983 */ /* 0x000f280000100800 */
[----:B------:R-:W4:Y:S04]  /*8810*/  LDL R8, [R8+0x40] ;  /* 0x0000400008087983 */ /* 0x000f280000100800 */
[----:B------:R-:W4:Y:S04]  /*8820*/  LDL R29, [R4+0x30] ;  /* 0x00003000041d7983 */ /* 0x000f280000100800 */
[----:B------:R-:W4:Y:S04]  /*8830*/  LDL R0, [R0+0x40] ;  /* 0x0000400000007983 */ /* 0x000f280000100800 */
[----:B------:R-:W4:Y:S01]  /*8840*/  LDL R27, [R2+0x30] ;  /* 0x00003000021b7983 */ /* 0x000f220000100800 */
[----:B------:R-:W-:-:S02]  /*8850*/  VIADD R19, R19, 0x8 ;  /* 0x0000000813137836 */ /* 0x000fc40000000000 */
[----:B--2---:R-:W-:-:S04]  /*8860*/  IMAD R9, R13, R9, R11 ;  /* 0x000000090d097224 */ /* 0x004fc800078e020b */
[----:B---3--:R-:W-:-:S04]  /*8870*/  IMAD R3, R3, R24, R9 ;  /* 0x0000001803037224 */ /* 0x008fc800078e0209 */
[----:B----4-:R-:W-:-:S04]  /*8880*/  IMAD R3, R7, R14, R3 ;  /* 0x0000000e07037224 */ /* 0x010fc800078e0203 */
[----:B------:R-:W-:-:S04]  /*8890*/  IMAD R3, R10, R21, R3 ;  /* 0x000000150a037224 */ /* 0x000fc800078e0203 */
[----:B------:R-:W-:-:S04]  /*88a0*/  IMAD R3, R22, R23, R3 ;  /* 0x0000001716037224 */ /* 0x000fc800078e0203 */
[----:B------:R-:W-:-:S04]  /*88b0*/  IMAD R3, R12, R25, R3 ;  /* 0x000000190c037224 */ /* 0x000fc800078e0203 */
[----:B------:R-:W-:-:S04]  /*88c0*/  IMAD R3, R8, R29, R3 ;  /* 0x0000001d08037224 */ /* 0x000fc800078e0203 */
[----:B------:R-:W-:-:S07]  /*88d0*/  IMAD R11, R0, R27, R3 ;  /* 0x0000001b000b7224 */ /* 0x000fce00078e0203 */
.L_x_39:
[----:B------:R-:W-:Y:S05]  /*88e0*/  @!P1 BRA `(.L_x_38) ;  /* 0x0000000000d89947 */ /* 0x000fea0003800000 */
[----:B------:R-:W-:Y:S02]  /*88f0*/  ISETP.GE.U32.AND P0, PT, R15, 0x4, PT ;  /* 0x000000040f00780c */ /* 0x000fe40003f06070 */
[----:B------:R-:W-:Y:S02]  /*8900*/  ISETP.NE.U32.AND P1, PT, R20, RZ, PT ;  /* 0x000000ff1400720c */ /* 0x000fe40003f25070 */
[----:B------:R-:W-:Y:S02]  /*8910*/  ISETP.GE.U32.AND.EX P0, PT, RZ, RZ, PT, P0 ;  /* 0x000000ffff00720c */ /* 0x000fe40003f06100 */
[----:B------:R-:W-:-:S11]  /*8920*/  ISETP.NE.AND.EX P1, PT, R18, RZ, PT, P1 ;  /* 0x000000ff1200720c */ /* 0x000fd60003f25310 */
[----:B------:R-:W-:Y:S05]  /*8930*/  @!P0 BRA `(.L_x_40) ;  /* 0x00000000008c8947 */ /* 0x000fea0003800000 */
[----:B------:R-:W-:Y:S01]  /*8940*/  IMAD.MOV.U32 R2, RZ, RZ, RZ ;  /* 0x000000ffff027224 */ /* 0x000fe200078e00ff */
[----:B------:R-:W-:Y:S01]  /*8950*/  LOP3.LUT R3, RZ, R19, RZ, 0x33, !PT ;  /* 0x00000013ff037212 */ /* 0x000fe200078e33ff */
[----:B------:R-:W-:-:S03]  /*8960*/  IMAD.SHL.U32 R0, R19, 0x4, RZ ;  /* 0x0000000413007824 */ /* 0x000fc600078e00ff */
[----:B------:R-:W-:Y:S01]  /*8970*/  IADD3 RZ, P0, PT, RZ, -R2, RZ ;  /* 0x80000002ffff7210 */ /* 0x000fe20007f1e0ff */
[----:B0-----:R-:W-:Y:S01]  /*8980*/  VIADD R8, R0, 0x4 ;  /* 0x0000000400087836 */ /* 0x001fe20000000000 */
[----:B------:R-:W-:Y:S01]  /*8990*/  IADD3 R14, PT, PT, R1, R0, RZ ;  /* 0x00000000010e7210 */ /* 0x000fe20007ffe0ff */
[----:B------:R-:W-:Y:S01]  /*89a0*/  IMAD.IADD R2, R3, 0x1, R6 ;  /* 0x0000000103027824 */ /* 0x000fe200078e0206 */
[----:B------:R-:W-:Y:S01]  /*89b0*/  IADD3.X R4, PT, PT, R6, -0x2, ~R19, !PT, P0 ;  /* 0xfffffffe06047810 */ /* 0x000fe20007fe0c13 */
[----:B------:R-:W-:Y:S01]  /*89c0*/  VIADD R10, R0, 0x8 ;  /* 0x00000008000a7836 */ /* 0x000fe20000000000 */
[----:B------:R-:W-:Y:S01]  /*89d0*/  LOP3.LUT R8, R8, 0xfffffffc, RZ, 0xc0, !PT ;  /* 0xfffffffc08087812 */ /* 0x000fe200078ec0ff */
[----:B------:R-:W-:Y:S01]  /*89e0*/  IMAD.U32 R9, R2, 0x4, R1 ;  /* 0x0000000402097824 */ /* 0x000fe200078e0001 */
[----:B------:R-:W-:Y:S01]  /*89f0*/  IADD3.X R2, PT, PT, R6, -0x3, ~R19, !PT, P0 ;  /* 0xfffffffd06027810 */ /* 0x000fe20007fe0c13 */
[----:B------:R-:W-:Y:S01]  /*8a00*/  VIADD R12, R0, 0xc ;  /* 0x0000000c000c7836 */ /* 0x000fe20000000000 */
[----:B------:R-:W-:Y:S01]  /*8a10*/  LOP3.LUT R10, R10, 0xfffffffc, RZ, 0xc0, !PT ;  /* 0xfffffffc0a0a7812 */ /* 0x000fe200078ec0ff */
[----:B------:R-:W-:Y:S01]  /*8a20*/  IMAD.IADD R8, R1, 0x1, R8 ;  /* 0x0000000101087824 */ /* 0x000fe200078e0208 */
[----:B------:R-:W2:Y:S01]  /*8a30*/  LDL R14, [R14+0x40] ;  /* 0x000040000e0e7983 */ /* 0x000ea20000100800 */
[----:B------:R-:W-:Y:S01]  /*8a40*/  IMAD.U32 R4, R4, 0x4, R1 ;  /* 0x0000000404047824 */ /* 0x000fe200078e0001 */
[----:B------:R-:W-:-:S02]  /*8a50*/  LOP3.LUT R12, R12, 0xfffffffc, RZ, 0xc0, !PT ;  /* 0xfffffffc0c0c7812 */ /* 0x000fc400078ec0ff */
[----:B------:R-:W2:Y:S01]  /*8a60*/  LDL R9, [R9+0x30] ;  /* 0x0000300009097983 */ /* 0x000ea20000100800 */
[----:B------:R-:W-:Y:S01]  /*8a70*/  IADD3.X R0, PT, PT, R6, -0x4, ~R19, !PT, P0 ;  /* 0xfffffffc06007810 */ /* 0x000fe20007fe0c13 */
[----:B------:R-:W-:Y:S01]  /*8a80*/  IMAD.U32 R3, R2, 0x4, R1 ;  /* 0x0000000402037824 */ /* 0x000fe200078e0001 */
[C---:B------:R-:W-:Y:S01]  /*8a90*/  IADD3 R10, PT, PT, R1.reuse, R10, RZ ;  /* 0x0000000a010a7210 */ /* 0x040fe20007ffe0ff */
[----:B------:R-:W3:Y:S01]  /*8aa0*/  LDL R8, [R8+0x40] ;  /* 0x0000400008087983 */ /* 0x000ee20000100800 */
[----:B------:R-:W-:-:S03]  /*8ab0*/  IMAD.IADD R12, R1, 0x1, R12 ;  /* 0x00000001010c7824 */ /* 0x000fc600078e020c */
[----:B------:R-:W3:Y:S01]  /*8ac0*/  LDL R2, [R4+0x30] ;  /* 0x0000300004027983 */ /* 0x000ee20000100800 */
[----:B------:R-:W-:-:S03]  /*8ad0*/  IMAD.U32 R0, R0, 0x4, R1 ;  /* 0x0000000400007824 */ /* 0x000fc600078e0001 */
        /* <DEDUP_REMOVED lines=8> */
[----:B------:R-:W-:-:S07]  /*8b60*/  IMAD R11, R12, R7, R2 ;  /* 0x000000070c0b7224 */ /* 0x000fce00078e0202 */
.L_x_40:
[----:B------:R-:W-:Y:S05]  /*8b70*/  @!P1 BRA `(.L_x_38) ;  /* 0x0000000000349947 */ /* 0x000fea0003800000 */
.L_x_41:
[----:B------:R-:W-:-:S05]  /*8b80*/  LOP3.LUT R3, RZ, R19, RZ, 0x33, !PT ;  /* 0x00000013ff037212 */ /* 0x000fca00078e33ff */
[----:B------:R-:W-:Y:S02]  /*8b90*/  IMAD.IADD R0, R3, 0x1, R6 ;  /* 0x0000000103007824 */ /* 0x000fe400078e0206 */
[----:B------:R-:W-:-:S03]  /*8ba0*/  IMAD.U32 R3, R19, 0x4, R1 ;  /* 0x0000000413037824 */ /* 0x000fc600078e0001 */
[----:B------:R-:W-:Y:S02]  /*8bb0*/  LEA R2, R0, R1, 0x2 ;  /* 0x0000000100027211 */ /* 0x000fe400078e10ff */
[----:B------:R-:W2:Y:S04]  /*8bc0*/  LDL R0, [R3+0x40] ;  /* 0x0000400003007983 */ /* 0x000ea80000100800 */
[----:B------:R-:W2:Y:S01]  /*8bd0*/  LDL R2, [R2+0x30] ;  /* 0x0000300002027983 */ /* 0x000ea20000100800 */
[----:B------:R-:W-:Y:S01]  /*8be0*/  IADD3 R20, P0, PT, R20, -0x1, RZ ;  /* 0xffffffff14147810 */ /* 0x000fe20007f1e0ff */
[----:B------:R-:W-:-:S03]  /*8bf0*/  VIADD R19, R19, 0x1 ;  /* 0x0000000113137836 */ /* 0x000fc60000000000 */
[----:B------:R-:W-:Y:S02]  /*8c00*/  IADD3.X R18, PT, PT, R18, -0x1, RZ, P0, !PT ;  /* 0xffffffff12127810 */ /* 0x000fe400007fe4ff */
[----:B------:R-:W-:-:S04]  /*8c10*/  ISETP.NE.U32.AND P0, PT, R20, RZ, PT ;  /* 0x000000ff1400720c */ /* 0x000fc80003f05070 */
[----:B------:R-:W-:Y:S01]  /*8c20*/  ISETP.NE.AND.EX P0, PT, R18, RZ, PT, P0 ;  /* 0x000000ff1200720c */ /* 0x000fe20003f05300 */
[----:B--2---:R-:W-:-:S12]  /*8c30*/  IMAD R11, R0, R2, R11 ;  /* 0x00000002000b7224 */ /* 0x004fd800078e020b */
[----:B------:R-:W-:Y:S05]  /*8c40*/  @P0 BRA `(.L_x_41) ;  /* 0xfffffffc00cc0947 */ /* 0x000fea000383ffff */
.L_x_38:
[--C-:B------:R-:W-:Y:S01]  /*8c50*/  SHF.R.S32.HI R3, RZ, 0x1f, R11.reuse ;  /* 0x0000001fff037819 */ /* 0x100fe2000001140b */
[----:B------:R-:W-:Y:S01]  /*8c60*/  IMAD.MOV.U32 R2, RZ, RZ, R11 ;  /* 0x000000ffff027224 */ /* 0x000fe200078e000b */
[----:B------:R-:W-:Y:S06]  /*8c70*/  BRA `(.L_x_42) ;  /* 0x0000000000207947 */ /* 0x000fec0003800000 */
.L_x_28:
[--C-:B------:R-:W-:Y:S01]  /*8c80*/  IMAD.U32 R6, R16, 0x4, R1.reuse ;  /* 0x0000000410067824 */ /* 0x100fe200078e0001 */
[----:B----4-:R-:W2:Y:S01]  /*8c90*/  LDL R0, [R0+0x50] ;  /* 0x0000500000007983 */ /* 0x010ea20000100800 */
[----:B------:R-:W3:Y:S03]  /*8ca0*/  LDC R2, c[0x0][0x3b0] ;  /* 0x0000ec00ff027b82 */ /* 0x000ee60000000800 */
[----:B------:R-:W2:Y:S01]  /*8cb0*/  LDL R3, [R6] ;  /* 0x0000000006037983 */ /* 0x000ea20000100800 */
[----:B---3--:R-:W-:Y:S02]  /*8cc0*/  IMAD.U32 R7, R2, 0x4, R1 ;  /* 0x0000000402077824 */ /* 0x008fe400078e0001 */
[----:B--2---:R-:W-:Y:S01]  /*8cd0*/  IMAD.IADD R4, R0, 0x1, -R3 ;  /* 0x0000000100047824 */ /* 0x004fe200078e0a03 */
[----:B------:R-:W-:-:S04]  /*8ce0*/  CS2R R2, SRZ ;  /* 0x0000000000027805 */ /* 0x000fc8000001ff00 */
[----:B------:R2:W-:Y:S03]  /*8cf0*/  STL [R7+0x40], R4 ;  /* 0x0000400407007387 */ /* 0x0005e60000100800 */
.L_x_42:
[----:B------:R-:W3:Y:S02]  /*8d00*/  LDCU.64 UR4, c[0x0][0x380] ;  /* 0x00007000ff0477ac */ /* 0x000ee40008000a00 */
[----:B---3--:R-:W-:-:S04]  /*8d10*/  LEA R6, P0, R16, UR4, 0x3 ;  /* 0x0000000410067c11 */ /* 0x008fc8000f8018ff */
[----:B--2---:R-:W-:-:S06]  /*8d20*/  LEA.HI.X R7, R16, UR5, R17, 0x3, P0 ;  /* 0x0000000510077c11 */ /* 0x004fcc00080f1c11 */
[----:B------:R-:W0:Y:S02]  /*8d30*/  LDG.E.64 R6, desc[UR8][R6.64] ;  /* 0x0000000806067981 */ /* 0x000e24000c1e1b00 */
[----:B01----:R-:W-:-:S04]  /*8d40*/  LEA R8, P0, R2, R6, 0x2 ;  /* 0x0000000602087211 */ /* 0x003fc800078010ff */
[----:B------:R-:W-:Y:S02]  /*8d50*/  LEA.HI.X R9, R2, R7, R3, 0x2, P0 ;  /* 0x0000000702097211 */ /* 0x000fe400000f1403 */
[----:B------:R-:W0:Y:S04]  /*8d60*/  LDC.64 R2, c[0x0][0x3a0] ;  /* 0x0000e800ff027b82 */ /* 0x000e280000000a00 */
[----:B------:R-:W2:Y:S01]  /*8d70*/  LDG.E R9, desc[UR8][R8.64] ;  /* 0x0000000808097981 */ /* 0x000ea2000c1e1900 */
[----:B0-----:R-:W-:-:S05]  /*8d80*/  IMAD.WIDE R2, R5, 0x4, R2 ;  /* 0x0000000405027825 */ /* 0x001fca00078e0202 */
[----:B--2---:R-:W-:Y:S01]  /*8d90*/  STG.E desc[UR8][R2.64], R9 ;  /* 0x0000000902007986 */ /* 0x004fe2000c101908 */
[----:B------:R-:W-:Y:S05]  /*8da0*/  EXIT ;  /* 0x000000000000794d */ /* 0x000fea0003800000 */
.L_x_43:
[----:B------:R-:W-:-:S00]  /*8db0*/  BRA `(.L_x_43) ;  /* 0xfffffffc00fc7947 */ /* 0x000fc0000383ffff */
[----:B------:R-:W-:-:S00]  /*8dc0*/  NOP ;  /* 0x0000000000007918 */ /* 0x000fc00000000000 */
        /* <DEDUP_REMOVED lines=11> */
.L_x_44:


//--------------------- .nv.shared.reserved.0     --------------------------
	.section	.nv.shared.reserved.0,"aw",@nobits
	.weak		__nv_reservedSMEM_offset_0_alias
	.size		__nv_reservedSMEM_offset_0_alias, 0, 64
	.other		__nv_reservedSMEM_offset_0_alias,@"STO_CUDA_RESERVED_SHARED STV_DEFAULT"
__nv_reservedSMEM_offset_0_alias:
	.zero		0
	.zero		64


//--------------------- .nv.constant0._Z17tensorConcatFloatPPfPPlllS_S1_li --------------------------
	.section	.nv.constant0._Z17tensorConcatFloatPPfPPlllS_S1_li,"a",@progbits
	.sectionflags	@""
	.align	4
.nv.constant0._Z17tensorConcatFloatPPfPPlllS_S1_li:
	.zero		956


//--------------------- SYMBOLS --------------------------

	.type		.nv.reservedSmem.offset0,@object
	.size		.nv.reservedSmem.offset0,0x4
